	.target	sm_100a

	.elftype	@"ET_EXEC"


//--------------------- .note.nv.tkinfo           --------------------------
	.section	.note.nv.tkinfo,"",@"SHT_NOTE"
	.sectionflags	@"SHF_NOTE_NV_TKINFO"
	.tkinfo
        /*0018*/ 	.word	0x00000002
        /*0030*/ 	.string	""
        /*0030*/ 	.string	"ptxas"
        /*0030*/ 	.string	"Cuda compilation tools, release 13.0, V13.0.88"
        /*0030*/ 	.string	"Build cuda_13.0.r13.0/compiler.36424714_0"
        /*0030*/ 	.string	"-arch sm_100a -m 64 "



//--------------------- .note.nv.cuinfo           --------------------------
	.section	.note.nv.cuinfo,"",@"SHT_NOTE"
	.sectionflags	@"SHF_NOTE_NV_CUINFO"
        /*0018*/ 	.short	0x0002
        /*001a*/ 	.short	0x0064
        /*001c*/ 	.short	0x0082
	.zero		2


//--------------------- .nv.info                  --------------------------
	.section	.nv.info,"",@"SHT_CUDA_INFO"
	.align	4


	//----- nvinfo : EIATTR_REGCOUNT
	.align		4
        /*0000*/ 	.byte	0x04, 0x2f
        /*0002*/ 	.short	(.L_19 - .L_18)
	.align		4
.L_18:
        /*0004*/ 	.word	index@(_ZN7cutlass13device_kernelINS_4gemm6kernel13GemmUniversalIN4cute5tupleIJiiiiEEENS1_10collective13CollectiveMmaINS1_35MainloopSm100TmaUmmaWarpSpecializedILi3ELi2ELi4ENS5_IJNS4_1CILi1EEENSA_ILi2EEESB_EEEEENS5_IJNSA_ILi64EEENSA_ILi128EEESF_EEEaNS5_IJlSB_lEEEaSI_NS4_8TiledMMAINS4_8MMA_AtomIJNS4_15SM100_MMA_S8_SSIaaiLi64ELi128ELNS4_4UMMA5MajorE0ELSN_0ELNSM_8SaturateE0EEEEEENS4_6LayoutINS5_IJSB_SB_SB_EEENS5_IJNSA_ILi0EEEST_ST_EEEEENS5_IJNS4_10UnderscoreESW_SW_EEEEENS4_23SM90_TMA_LOAD_MULTICASTENS4_14ComposedLayoutINS4_7SwizzleILi2ELi4ELi3EEENS4_18smem_ptr_flag_bitsILi8EEENSR_INS5_IJNSA_ILi8EEESF_EEENS5_IJSF_SB_EEEEEEEvNS4_8identityENS4_13SM90_TMA_LOADES19_vS1A_EENS_8epilogue10collective18CollectiveEpilogueINS1D_23Sm100TmaWarpSpecializedILi2ELi2ELi32ELb0ELb0EEEJSH_NS5_IJNSR_ISF_SB_EES1I_EEEaSI_aSI_NS1D_6fusion15FusionCallbacksIS1H_NS1K_17LinearCombinationIaiaiLNS_15FloatRoundStyleE2EEESH_S1J_JEEENS4_5SM1004TMEM4LOAD26SM100_TMEM_LOAD_16dp32b32xES1B_S19_NS4_39AutoVectorizingCopyWithAssumedAlignmentILi128EEENS4_14SM90_TMA_STOREES19_S1V_S1V_EEEvvEEEEvNT_6ParamsE)
        /*0008*/ 	.word	0x0000005a


	//----- nvinfo : EIATTR_FRAME_SIZE
	.align		4
.L_19:
        /*000c*/ 	.byte	0x04, 0x11
        /*000e*/ 	.short	(.L_21 - .L_20)
	.align		4
.L_20:
        /*0010*/ 	.word	index@($__internal_2_$__cuda_sm10x_tcgen05_guardrail_trap_unallocated_columns_being_dealloced)
        /*0014*/ 	.word	0x00000000


	//----- nvinfo : EIATTR_FRAME_SIZE
	.align		4
.L_21:
        /*0018*/ 	.byte	0x04, 0x11
        /*001a*/ 	.short	(.L_23 - .L_22)
	.align		4
.L_22:
        /*001c*/ 	.word	index@($__internal_1_$__cuda_sm10x_tcgen05_guardrail_trap_phase_invalid_during_alloc)
        /*0020*/ 	.word	0x00000000


	//----- nvinfo : EIATTR_FRAME_SIZE
	.align		4
.L_23:
        /*0024*/ 	.byte	0x04, 0x11
        /*0026*/ 	.short	(.L_25 - .L_24)
	.align		4
.L_24:
        /*0028*/ 	.word	index@($__internal_0_$__cuda_sm10x_tcgen05_guardrail_trap_col_being_dealloced_not_returned_by_alloc)
        /*002c*/ 	.word	0x00000000


	//----- nvinfo : EIATTR_FRAME_SIZE
	.align		4
.L_25:
        /*0030*/ 	.byte	0x04, 0x11
        /*0032*/ 	.short	(.L_27 - .L_26)
	.align		4
.L_26:
        /*0034*/ 	.word	index@(_ZN7cutlass13device_kernelINS_4gemm6kernel13GemmUniversalIN4cute5tupleIJiiiiEEENS1_10collective13CollectiveMmaINS1_35MainloopSm100TmaUmmaWarpSpecializedILi3ELi2ELi4ENS5_IJNS4_1CILi1EEENSA_ILi2EEESB_EEEEENS5_IJNSA_ILi64EEENSA_ILi128EEESF_EEEaNS5_IJlSB_lEEEaSI_NS4_8TiledMMAINS4_8MMA_AtomIJNS4_15SM100_MMA_S8_SSIaaiLi64ELi128ELNS4_4UMMA5MajorE0ELSN_0ELNSM_8SaturateE0EEEEEENS4_6LayoutINS5_IJSB_SB_SB_EEENS5_IJNSA_ILi0EEEST_ST_EEEEENS5_IJNS4_10UnderscoreESW_SW_EEEEENS4_23SM90_TMA_LOAD_MULTICASTENS4_14ComposedLayoutINS4_7SwizzleILi2ELi4ELi3EEENS4_18smem_ptr_flag_bitsILi8EEENSR_INS5_IJNSA_ILi8EEESF_EEENS5_IJSF_SB_EEEEEEEvNS4_8identityENS4_13SM90_TMA_LOADES19_vS1A_EENS_8epilogue10collective18CollectiveEpilogueINS1D_23Sm100TmaWarpSpecializedILi2ELi2ELi32ELb0ELb0EEEJSH_NS5_IJNSR_ISF_SB_EES1I_EEEaSI_aSI_NS1D_6fusion15FusionCallbacksIS1H_NS1K_17LinearCombinationIaiaiLNS_15FloatRoundStyleE2EEESH_S1J_JEEENS4_5SM1004TMEM4LOAD26SM100_TMEM_LOAD_16dp32b32xES1B_S19_NS4_39AutoVectorizingCopyWithAssumedAlignmentILi128EEENS4_14SM90_TMA_STOREES19_S1V_S1V_EEEvvEEEEvNT_6ParamsE)
        /*0038*/ 	.word	0x00000000


	//----- nvinfo : EIATTR_MIN_STACK_SIZE
	.align		4
.L_27:
        /*003c*/ 	.byte	0x04, 0x12
        /*003e*/ 	.short	(.L_29 - .L_28)
	.align		4
.L_28:
        /*0040*/ 	.word	index@(_ZN7cutlass13device_kernelINS_4gemm6kernel13GemmUniversalIN4cute5tupleIJiiiiEEENS1_10collective13CollectiveMmaINS1_35MainloopSm100TmaUmmaWarpSpecializedILi3ELi2ELi4ENS5_IJNS4_1CILi1EEENSA_ILi2EEESB_EEEEENS5_IJNSA_ILi64EEENSA_ILi128EEESF_EEEaNS5_IJlSB_lEEEaSI_NS4_8TiledMMAINS4_8MMA_AtomIJNS4_15SM100_MMA_S8_SSIaaiLi64ELi128ELNS4_4UMMA5MajorE0ELSN_0ELNSM_8SaturateE0EEEEEENS4_6LayoutINS5_IJSB_SB_SB_EEENS5_IJNSA_ILi0EEEST_ST_EEEEENS5_IJNS4_10UnderscoreESW_SW_EEEEENS4_23SM90_TMA_LOAD_MULTICASTENS4_14ComposedLayoutINS4_7SwizzleILi2ELi4ELi3EEENS4_18smem_ptr_flag_bitsILi8EEENSR_INS5_IJNSA_ILi8EEESF_EEENS5_IJSF_SB_EEEEEEEvNS4_8identityENS4_13SM90_TMA_LOADES19_vS1A_EENS_8epilogue10collective18CollectiveEpilogueINS1D_23Sm100TmaWarpSpecializedILi2ELi2ELi32ELb0ELb0EEEJSH_NS5_IJNSR_ISF_SB_EES1I_EEEaSI_aSI_NS1D_6fusion15FusionCallbacksIS1H_NS1K_17LinearCombinationIaiaiLNS_15FloatRoundStyleE2EEESH_S1J_JEEENS4_5SM1004TMEM4LOAD26SM100_TMEM_LOAD_16dp32b32xES1B_S19_NS4_39AutoVectorizingCopyWithAssumedAlignmentILi128EEENS4_14SM90_TMA_STOREES19_S1V_S1V_EEEvvEEEEvNT_6ParamsE)
        /*0044*/ 	.word	0x00000000
.L_29:


//--------------------- .nv.compat                --------------------------
	.section	.nv.compat,"",@"SHT_CUDA_COMPAT_INFO"
	.align	4
        /*0000*/ 	.byte	0x02, 0x09, 0x01, 0x00, 0x02, 0x02, 0x03, 0x00, 0x02, 0x05, 0x06, 0x00, 0x03, 0x07, 0x01, 0x01
        /*0010*/ 	.byte	0x02, 0x03, 0x01, 0x00, 0x02, 0x06, 0x01, 0x00, 0x04, 0x0b, 0x08, 0x00, 0x01, 0x00, 0x00, 0x00
        /*0020*/ 	.byte	0x00, 0x00, 0x00, 0x00


//--------------------- .nv.info._ZN7cutlass13device_kernelINS_4gemm6kernel13GemmUniversalIN4cute5tupleIJiiiiEEENS1_10collective13CollectiveMmaINS1_35MainloopSm100TmaUmmaWarpSpecializedILi3ELi2ELi4ENS5_IJNS4_1CILi1EEENSA_ILi2EEESB_EEEEENS5_IJNSA_ILi64EEENSA_ILi128EEESF_EEEaNS5_IJlSB_lEEEaSI_NS4_8TiledMMAINS4_8MMA_AtomIJNS4_15SM100_MMA_S8_SSIaaiLi64ELi128ELNS4_4UMMA5MajorE0ELSN_0ELNSM_8SaturateE0EEEEEENS4_6LayoutINS5_IJSB_SB_SB_EEENS5_IJNSA_ILi0EEEST_ST_EEEEENS5_IJNS4_10UnderscoreESW_SW_EEEEENS4_23SM90_TMA_LOAD_MULTICASTENS4_14ComposedLayoutINS4_7SwizzleILi2ELi4ELi3EEENS4_18smem_ptr_flag_bitsILi8EEENSR_INS5_IJNSA_ILi8EEESF_EEENS5_IJSF_SB_EEEEEEEvNS4_8identityENS4_13SM90_TMA_LOADES19_vS1A_EENS_8epilogue10collective18CollectiveEpilogueINS1D_23Sm100TmaWarpSpecializedILi2ELi2ELi32ELb0ELb0EEEJSH_NS5_IJNSR_ISF_SB_EES1I_EEEaSI_aSI_NS1D_6fusion15FusionCallbacksIS1H_NS1K_17LinearCombinationIaiaiLNS_15FloatRoundStyleE2EEESH_S1J_JEEENS4_5SM1004TMEM4LOAD26SM100_TMEM_LOAD_16dp32b32xES1B_S19_NS4_39AutoVectorizingCopyWithAssumedAlignmentILi128EEENS4_14SM90_TMA_STOREES19_S1V_S1V_EEEvvEEEEvNT_6ParamsE --------------------------
	.section	.nv.info._ZN7cutlass13device_kernelINS_4gemm6kernel13GemmUniversalIN4cute5tupleIJiiiiEEENS1_10collective13CollectiveMmaINS1_35MainloopSm100TmaUmmaWarpSpecializedILi3ELi2ELi4ENS5_IJNS4_1CILi1EEENSA_ILi2EEESB_EEEEENS5_IJNSA_ILi64EEENSA_ILi128EEESF_EEEaNS5_IJlSB_lEEEaSI_NS4_8TiledMMAINS4_8MMA_AtomIJNS4_15SM100_MMA_S8_SSIaaiLi64ELi128ELNS4_4UMMA5MajorE0ELSN_0ELNSM_8SaturateE0EEEEEENS4_6LayoutINS5_IJSB_SB_SB_EEENS5_IJNSA_ILi0EEEST_ST_EEEEENS5_IJNS4_10UnderscoreESW_SW_EEEEENS4_23SM90_TMA_LOAD_MULTICASTENS4_14ComposedLayoutINS4_7SwizzleILi2ELi4ELi3EEENS4_18smem_ptr_flag_bitsILi8EEENSR_INS5_IJNSA_ILi8EEESF_EEENS5_IJSF_SB_EEEEEEEvNS4_8identityENS4_13SM90_TMA_LOADES19_vS1A_EENS_8epilogue10collective18CollectiveEpilogueINS1D_23Sm100TmaWarpSpecializedILi2ELi2ELi32ELb0ELb0EEEJSH_NS5_IJNSR_ISF_SB_EES1I_EEEaSI_aSI_NS1D_6fusion15FusionCallbacksIS1H_NS1K_17LinearCombinationIaiaiLNS_15FloatRoundStyleE2EEESH_S1J_JEEENS4_5SM1004TMEM4LOAD26SM100_TMEM_LOAD_16dp32b32xES1B_S19_NS4_39AutoVectorizingCopyWithAssumedAlignmentILi128EEENS4_14SM90_TMA_STOREES19_S1V_S1V_EEEvvEEEEvNT_6ParamsE,"",@"SHT_CUDA_INFO"
	.sectionflags	@""
	.align	4


	//----- nvinfo : EIATTR_CUDA_API_VERSION
	.align		4
        /*0000*/ 	.byte	0x04, 0x37
        /*0002*/ 	.short	(.L_31 - .L_30)
.L_30:
        /*0004*/ 	.word	0x00000082


	//----- nvinfo : EIATTR_KPARAM_INFO
	.align		4
.L_31:
        /*0008*/ 	.byte	0x04, 0x17
        /*000a*/ 	.short	(.L_33 - .L_32)
.L_32:
        /*000c*/ 	.word	0x00000000
        /*0010*/ 	.short	0x0000
        /*0012*/ 	.short	0x0000
        /*0014*/ 	.byte	0x00, 0xf0, 0x01, 0x20


	//----- nvinfo : EIATTR_AT_ENTRY_FRAGMENTS
	.align		4
.L_33:
        /*0018*/ 	.byte	0x04, 0x4f
        /*001a*/ 	.short	(.L_35 - .L_34)


	//   ....[0]....
.L_34:
        /*001c*/ 	.word	0x00000006


	//----- nvinfo : EIATTR_RESERVED_SMEM_USED
	.align		4
.L_35:
        /*0020*/ 	.byte	0x01, 0x41
	.zero		2


	//----- nvinfo : EIATTR_SPARSE_MMA_MASK
	.align		4
        /*0024*/ 	.byte	0x03, 0x50
        /*0026*/ 	.short	0x0000


	//----- nvinfo : EIATTR_TCGEN05_1CTA_USED
	.align		4
        /*0028*/ 	.byte	0x01, 0x51
	.zero		2


	//----- nvinfo : EIATTR_MAXREG_COUNT
	.align		4
        /*002c*/ 	.byte	0x03, 0x1b
        /*002e*/ 	.short	0x00ff


	//----- nvinfo : EIATTR_NUM_BARRIERS
	.align		4
        /*0030*/ 	.byte	0x02, 0x4c
        /*0032*/ 	.byte	0x07
	.zero		1


	//----- nvinfo : EIATTR_EXTERNS
	.align		4
        /*0034*/ 	.byte	0x04, 0x0f
        /*0036*/ 	.short	(.L_37 - .L_36)


	//   ....[0]....
	.align		4
.L_36:
        /*0038*/ 	.word	index@(__assertfail)


	//----- nvinfo : EIATTR_MERCURY_ISA_VERSION
	.align		4
.L_37:
        /*003c*/ 	.byte	0x03, 0x5f
        /*003e*/ 	.short	0x0101


	//----- nvinfo : EIATTR_INT_WARP_WIDE_INSTR_OFFSETS
	.align		4
        /*0040*/ 	.byte	0x04, 0x31
        /*0042*/ 	.short	(.L_39 - .L_38)


	//   ....[0]....
.L_38:
        /*0044*/ 	.word	0x00003b00


	//   ....[1]....
        /*0048*/ 	.word	0x00003b30


	//   ....[2]....
        /*004c*/ 	.word	0x00003b50


	//   ....[3]....
        /*0050*/ 	.word	0x00004670


	//   ....[4]....
        /*0054*/ 	.word	0x000046e0


	//   ....[5]....
        /*0058*/ 	.word	0x000047c0


	//   ....[6]....
        /*005c*/ 	.word	0x00004870


	//----- nvinfo : EIATTR_COOP_GROUP_MASK_REGIDS
	.align		4
.L_39:
        /*0060*/ 	.byte	0x04, 0x29
        /*0062*/ 	.short	(.L_41 - .L_40)


	//   ....[0]....
.L_40:
        /*0064*/ 	.word	0xffffffff


	//   ....[1]....
        /*0068*/ 	.word	0xffffffff


	//   ....[2]....
        /*006c*/ 	.word	0xffffffff


	//   ....[3]....
        /*0070*/ 	.word	0xffffffff


	//   ....[4]....
        /*0074*/ 	.word	0xffffffff


	//   ....[5]....
        /*0078*/ 	.word	0xffffffff


	//   ....[6]....
        /*007c*/ 	.word	0xffffffff


	//   ....[7]....
        /*0080*/ 	.word	0xffffffff


	//   ....[8]....
        /*0084*/ 	.word	0xffffffff


	//   ....[9]....
        /*0088*/ 	.word	0xffffffff


	//   ....[10]....
        /*008c*/ 	.word	0xffffffff


	//   ....[11]....
        /*0090*/ 	.word	0xffffffff


	//   ....[12]....
        /*0094*/ 	.word	0xffffffff


	//   ....[13]....
        /*0098*/ 	.word	0xffffffff


	//----- nvinfo : EIATTR_COOP_GROUP_INSTR_OFFSETS
	.align		4
.L_41:
        /*009c*/ 	.byte	0x04, 0x28
        /*009e*/ 	.short	(.L_43 - .L_42)


	//   ....[0]....
.L_42:
        /*00a0*/ 	.word	0x00000080


	//   ....[1]....
        /*00a4*/ 	.word	0x000004f0


	//   ....[2]....
        /*00a8*/ 	.word	0x00000680


	//   ....[3]....
        /*00ac*/ 	.word	0x000007e0


	//   ....[4]....
        /*00b0*/ 	.word	0x000008e0


	//   ....[5]....
        /*00b4*/ 	.word	0x00000a50


	//   ....[6]....
        /*00b8*/ 	.word	0x00000bf0


	//   ....[7]....
        /*00bc*/ 	.word	0x00000da0


	//   ....[8]....
        /*00c0*/ 	.word	0x00001fb0


	//   ....[9]....
        /*00c4*/ 	.word	0x00002dd0


	//   ....[10]....
        /*00c8*/ 	.word	0x00002fe0


	//   ....[11]....
        /*00cc*/ 	.word	0x00003010


	//   ....[12]....
        /*00d0*/ 	.word	0x000039e0


	//   ....[13]....
        /*00d4*/ 	.word	0x00003c10


	//----- nvinfo : EIATTR_VRC_CTA_INIT_COUNT
	.align		4
.L_43:
        /*00d8*/ 	.byte	0x02, 0x4a
        /*00da*/ 	.byte	0x80
	.zero		1


	//----- nvinfo : EIATTR_SYSCALL_OFFSETS
	.align		4
        /*00dc*/ 	.byte	0x04, 0x46
        /*00de*/ 	.short	(.L_45 - .L_44)


	//   ....[0]....
.L_44:
        /*00e0*/ 	.word	0x00005470


	//   ....[1]....
        /*00e4*/ 	.word	0x000055b0


	//   ....[2]....
        /*00e8*/ 	.word	0x00005de0


	//   ....[3]....
        /*00ec*/ 	.word	0x00006b80


	//----- nvinfo : EIATTR_MBARRIER_INSTR_OFFSETS
	.align		4
.L_45:
        /*00f0*/ 	.byte	0x04, 0x39
        /*00f2*/ 	.short	(.L_47 - .L_46)


	//   ....[0]....
.L_46:
        /*00f4*/ 	.word	0x00000610
        /*00f8*/ 	.word	0x000000ff
        /*00fc*/ 	.word	0x00000000
        /*0100*/ 	.short	0x0100
        /*0102*/ 	.byte	0x04
	.zero		1


	//   ....[1]....
        /*0104*/ 	.word	0x00000620
        /*0108*/ 	.word	0x000000ff
        /*010c*/ 	.word	0x00000018
        /*0110*/ 	.short	0x0100
        /*0112*/ 	.byte	0x04
	.zero		1


	//   ....[2]....
        /*0114*/ 	.word	0x00000630
        /*0118*/ 	.word	0x000000ff
        /*011c*/ 	.word	0x00000008
        /*0120*/ 	.short	0x0100
        /*0122*/ 	.byte	0x04
	.zero		1


	//   ....[3]....
        /*0124*/ 	.word	0x00000640
        /*0128*/ 	.word	0x000000ff
        /*012c*/ 	.word	0x00000020
        /*0130*/ 	.short	0x0100
        /*0132*/ 	.byte	0x04
	.zero		1


	//   ....[4]....
        /*0134*/ 	.word	0x00000650
        /*0138*/ 	.word	0x000000ff
        /*013c*/ 	.word	0x00000010
        /*0140*/ 	.short	0x0100
        /*0142*/ 	.byte	0x04
	.zero		1


	//   ....[5]....
        /*0144*/ 	.word	0x00000660
        /*0148*/ 	.word	0x000000ff
        /*014c*/ 	.word	0x00000028
        /*0150*/ 	.short	0x0100
        /*0152*/ 	.byte	0x04
	.zero		1


	//   ....[6]....
        /*0154*/ 	.word	0x00000790
        /*0158*/ 	.word	0x000000ff
        /*015c*/ 	.word	0x00000030
        /*0160*/ 	.short	0x0100
        /*0162*/ 	.byte	0x04
	.zero		1


	//   ....[7]....
        /*0164*/ 	.word	0x000007a0
        /*0168*/ 	.word	0x000000ff
        /*016c*/ 	.word	0x00000040
        /*0170*/ 	.short	0x0100
        /*0172*/ 	.byte	0x04
	.zero		1


	//   ....[8]....
        /*0174*/ 	.word	0x000007b0
        /*0178*/ 	.word	0x000000ff
        /*017c*/ 	.word	0x00000038
        /*0180*/ 	.short	0x0100
        /*0182*/ 	.byte	0x04
	.zero		1


	//   ....[9]....
        /*0184*/ 	.word	0x000007c0
        /*0188*/ 	.word	0x000000ff
        /*018c*/ 	.word	0x00000048
        /*0190*/ 	.short	0x0100
        /*0192*/ 	.byte	0x04
	.zero		1


	//   ....[10]....
        /*0194*/ 	.word	0x000008b0
        /*0198*/ 	.word	0x000000ff
        /*019c*/ 	.word	0x00000050
        /*01a0*/ 	.short	0x0100
        /*01a2*/ 	.byte	0x06
	.zero		1


	//   ....[11]....
        /*01a4*/ 	.word	0x000008c0
        /*01a8*/ 	.word	0x000000ff
        /*01ac*/ 	.word	0x00000058
        /*01b0*/ 	.short	0x0100
        /*01b2*/ 	.byte	0x06
	.zero		1


	//   ....[12]....
        /*01b4*/ 	.word	0x00000a00
        /*01b8*/ 	.word	0x000000ff
        /*01bc*/ 	.word	0x00000060
        /*01c0*/ 	.short	0x0100
        /*01c2*/ 	.byte	0x06
	.zero		1


	//   ....[13]....
        /*01c4*/ 	.word	0x00000a10
        /*01c8*/ 	.word	0x000000ff
        /*01cc*/ 	.word	0x00000070
        /*01d0*/ 	.short	0x0100
        /*01d2*/ 	.byte	0x06
	.zero		1


	//   ....[14]....
        /*01d4*/ 	.word	0x00000a20
        /*01d8*/ 	.word	0x000000ff
        /*01dc*/ 	.word	0x00000068
        /*01e0*/ 	.short	0x0100
        /*01e2*/ 	.byte	0x06
	.zero		1


	//   ....[15]....
        /*01e4*/ 	.word	0x00000a30
        /*01e8*/ 	.word	0x000000ff
        /*01ec*/ 	.word	0x00000078
        /*01f0*/ 	.short	0x0100
        /*01f2*/ 	.byte	0x06
	.zero		1


	//   ....[16]....
        /*01f4*/ 	.word	0x00000b60
        /*01f8*/ 	.word	0x000000ff
        /*01fc*/ 	.word	0x00000080
        /*0200*/ 	.short	0x0100
        /*0202*/ 	.byte	0x04
	.zero		1


	//   ....[17]....
        /*0204*/ 	.word	0x00000b70
        /*0208*/ 	.word	0x000000ff
        /*020c*/ 	.word	0x000000a0
        /*0210*/ 	.short	0x0100
        /*0212*/ 	.byte	0x04
	.zero		1


	//   ....[18]....
        /*0214*/ 	.word	0x00000b80
        /*0218*/ 	.word	0x000000ff
        /*021c*/ 	.word	0x00000088
        /*0220*/ 	.short	0x0100
        /*0222*/ 	.byte	0x04
	.zero		1


	//   ....[19]....
        /*0224*/ 	.word	0x00000b90
        /*0228*/ 	.word	0x000000ff
        /*022c*/ 	.word	0x000000a8
        /*0230*/ 	.short	0x0100
        /*0232*/ 	.byte	0x04
	.zero		1


	//   ....[20]....
        /*0234*/ 	.word	0x00000ba0
        /*0238*/ 	.word	0x000000ff
        /*023c*/ 	.word	0x00000090
        /*0240*/ 	.short	0x0100
        /*0242*/ 	.byte	0x04
	.zero		1


	//   ....[21]....
        /*0244*/ 	.word	0x00000bb0
        /*0248*/ 	.word	0x000000ff
        /*024c*/ 	.word	0x000000b0
        /*0250*/ 	.short	0x0100
        /*0252*/ 	.byte	0x04
	.zero		1


	//   ....[22]....
        /*0254*/ 	.word	0x00000bc0
        /*0258*/ 	.word	0x000000ff
        /*025c*/ 	.word	0x00000098
        /*0260*/ 	.short	0x0100
        /*0262*/ 	.byte	0x04
	.zero		1


	//   ....[23]....
        /*0264*/ 	.word	0x00000bd0
        /*0268*/ 	.word	0x000000ff
        /*026c*/ 	.word	0x000000b8
        /*0270*/ 	.short	0x0100
        /*0272*/ 	.byte	0x04
	.zero		1


	//   ....[24]....
        /*0274*/ 	.word	0x00000cc0
        /*0278*/ 	.word	0x000000ff
        /*027c*/ 	.word	0x000000c0
        /*0280*/ 	.short	0x0100
        /*0282*/ 	.byte	0x04
	.zero		1


	//   ....[25]....
        /*0284*/ 	.word	0x00000cd0
        /*0288*/ 	.word	0x000000ff
        /*028c*/ 	.word	0x000000d0
        /*0290*/ 	.short	0x0100
        /*0292*/ 	.byte	0x04
	.zero		1


	//   ....[26]....
        /*0294*/ 	.word	0x00000ce0
        /*0298*/ 	.word	0x000000ff
        /*029c*/ 	.word	0x000000c8
        /*02a0*/ 	.short	0x0100
        /*02a2*/ 	.byte	0x04
	.zero		1


	//   ....[27]....
        /*02a4*/ 	.word	0x00000cf0
        /*02a8*/ 	.word	0x000000ff
        /*02ac*/ 	.word	0x000000d8
        /*02b0*/ 	.short	0x0100
        /*02b2*/ 	.byte	0x04
	.zero		1


	//   ....[28]....
        /*02b4*/ 	.word	0x00001830
        /*02b8*/ 	.word	0x00000000
        /*02bc*/ 	.word	0x000000d0
        /*02c0*/ 	.short	0x010a
        /*02c2*/ 	.byte	0xff
	.zero		1


	//   ....[29]....
        /*02c4*/ 	.word	0x00001860
        /*02c8*/ 	.word	0x00000000
        /*02cc*/ 	.word	0x000000c0
        /*02d0*/ 	.short	0x0101
        /*02d2*/ 	.byte	0xff
	.zero		1


	//   ....[30]....
        /*02d4*/ 	.word	0x00001930
        /*02d8*/ 	.word	0x000000ff
        /*02dc*/ 	.word	0x00000018
        /*02e0*/ 	.short	0x010a
        /*02e2*/ 	.byte	0x04
	.zero		1


	//   ....[31]....
        /*02e4*/ 	.word	0x000019b0
        /*02e8*/ 	.word	0x000000ff
        /*02ec*/ 	.word	0x00000018
        /*02f0*/ 	.short	0x010a
        /*02f2*/ 	.byte	0x21
	.zero		1


	//   ....[32]....
        /*02f4*/ 	.word	0x00001b40
        /*02f8*/ 	.word	0x000000ff
        /*02fc*/ 	.word	0x00000018
        /*0300*/ 	.short	0x010a
        /*0302*/ 	.byte	0x08
	.zero		1


	//   ....[33]....
        /*0304*/ 	.word	0x00001c60
        /*0308*/ 	.word	0x000000ff
        /*030c*/ 	.word	0x00000058
        /*0310*/ 	.short	0x0101
        /*0312*/ 	.byte	0x06
	.zero		1


	//   ....[34]....
        /*0314*/ 	.word	0x00001c80
        /*0318*/ 	.word	0x000000ff
        /*031c*/ 	.word	0x00000018
        /*0320*/ 	.short	0x010a
        /*0322*/ 	.byte	0x04
	.zero		1


	//   ....[35]....
        /*0324*/ 	.word	0x00001d00
        /*0328*/ 	.word	0x000000ff
        /*032c*/ 	.word	0x00000018
        /*0330*/ 	.short	0x010a
        /*0332*/ 	.byte	0x11
	.zero		1


	//   ....[36]....
        /*0334*/ 	.word	0x00001e90
        /*0338*/ 	.word	0x000000ff
        /*033c*/ 	.word	0x00000018
        /*0340*/ 	.short	0x010a
        /*0342*/ 	.byte	0x07
	.zero		1


	//   ....[37]....
        /*0344*/ 	.word	0x00001fe0
        /*0348*/ 	.word	0x00000003
        /*034c*/ 	.word	0x00000060
        /*0350*/ 	.short	0x010a
        /*0352*/ 	.byte	0xff
	.zero		1


	//   ....[38]....
        /*0354*/ 	.word	0x00002130
        /*0358*/ 	.word	0x00000000
        /*035c*/ 	.word	0x00000000
        /*0360*/ 	.short	0x0101
        /*0362*/ 	.byte	0xff
	.zero		1


	//   ....[39]....
        /*0364*/ 	.word	0x000026e0
        /*0368*/ 	.word	0x000000ff
        /*036c*/ 	.word	0x00000000
        /*0370*/ 	.short	0x010a
        /*0372*/ 	.byte	0x04
	.zero		1


	//   ....[40]....
        /*0374*/ 	.word	0x00002770
        /*0378*/ 	.word	0x000000ff
        /*037c*/ 	.word	0x00000000
        /*0380*/ 	.short	0x010a
        /*0382*/ 	.byte	0x05
	.zero		1


	//   ....[41]....
        /*0384*/ 	.word	0x00002810
        /*0388*/ 	.word	0x00000000
        /*038c*/ 	.word	0x00000000
        /*0390*/ 	.short	0x010a
        /*0392*/ 	.byte	0xff
	.zero		1


	//   ....[42]....
        /*0394*/ 	.word	0x00002930
        /*0398*/ 	.word	0x00000002
        /*039c*/ 	.word	0x000000c0
        /*03a0*/ 	.short	0x010a
        /*03a2*/ 	.byte	0xff
	.zero		1


	//   ....[43]....
        /*03a4*/ 	.word	0x000029a0
        /*03a8*/ 	.word	0x00000002
        /*03ac*/ 	.word	0x00000000
        /*03b0*/ 	.short	0x0101
        /*03b2*/ 	.byte	0xff
	.zero		1


	//   ....[44]....
        /*03b4*/ 	.word	0x000029c0
        /*03b8*/ 	.word	0x000000ff
        /*03bc*/ 	.word	0x00000070
        /*03c0*/ 	.short	0x010a
        /*03c2*/ 	.byte	0x04
	.zero		1


	//   ....[45]....
        /*03c4*/ 	.word	0x00002ae0
        /*03c8*/ 	.word	0x00000002
        /*03cc*/ 	.word	0x00000060
        /*03d0*/ 	.short	0x010a
        /*03d2*/ 	.byte	0xff
	.zero		1


	//   ....[46]....
        /*03d4*/ 	.word	0x00002be0
        /*03d8*/ 	.word	0x00000002
        /*03dc*/ 	.word	0x00000000
        /*03e0*/ 	.short	0x0101
        /*03e2*/ 	.byte	0xff
	.zero		1


	//   ....[47]....
        /*03e4*/ 	.word	0x00002c70
        /*03e8*/ 	.word	0x000000ff
        /*03ec*/ 	.word	0x00000070
        /*03f0*/ 	.short	0x0106
        /*03f2*/ 	.byte	0x04
	.zero		1


	//   ....[48]....
        /*03f4*/ 	.word	0x00002c90
        /*03f8*/ 	.word	0x000000ff
        /*03fc*/ 	.word	0x00000070
        /*0400*/ 	.short	0x010a
        /*0402*/ 	.byte	0x04
	.zero		1


	//   ....[49]....
        /*0404*/ 	.word	0x00002d20
        /*0408*/ 	.word	0x000000ff
        /*040c*/ 	.word	0x00000070
        /*0410*/ 	.short	0x0106
        /*0412*/ 	.byte	0x07
	.zero		1


	//   ....[50]....
        /*0414*/ 	.word	0x00002d60
        /*0418*/ 	.word	0x00000000
        /*041c*/ 	.word	0x00000070
        /*0420*/ 	.short	0x010a
        /*0422*/ 	.byte	0xff
	.zero		1


	//   ....[51]....
        /*0424*/ 	.word	0x00003270
        /*0428*/ 	.word	0x00000000
        /*042c*/ 	.word	0x00000060
        /*0430*/ 	.short	0x010a
        /*0432*/ 	.byte	0xff
	.zero		1


	//   ....[52]....
        /*0434*/ 	.word	0x00003370
        /*0438*/ 	.word	0x00000003
        /*043c*/ 	.word	0x00000000
        /*0440*/ 	.short	0x0101
        /*0442*/ 	.byte	0xff
	.zero		1


	//   ....[53]....
        /*0444*/ 	.word	0x00003380
        /*0448*/ 	.word	0x000000ff
        /*044c*/ 	.word	0x00000000
        /*0450*/ 	.short	0x010a
        /*0452*/ 	.byte	0x04
	.zero		1


	//   ....[54]....
        /*0454*/ 	.word	0x00003400
        /*0458*/ 	.word	0x000000ff
        /*045c*/ 	.word	0x000000a0
        /*0460*/ 	.short	0x010a
        /*0462*/ 	.byte	0x17
	.zero		1


	//   ....[55]....
        /*0464*/ 	.word	0x000034e0
        /*0468*/ 	.word	0x000000ff
        /*046c*/ 	.word	0x00000000
        /*0470*/ 	.short	0x010a
        /*0472*/ 	.byte	0x05
	.zero		1


	//   ....[56]....
        /*0474*/ 	.word	0x00003620
        /*0478*/ 	.word	0x000000ff
        /*047c*/ 	.word	0x00000000
        /*0480*/ 	.short	0x010a
        /*0482*/ 	.byte	0x04
	.zero		1


	//   ....[57]....
        /*0484*/ 	.word	0x00003810
        /*0488*/ 	.word	0x000000ff
        /*048c*/ 	.word	0x00000000
        /*0490*/ 	.short	0x010a
        /*0492*/ 	.byte	0x04
	.zero		1


	//   ....[58]....
        /*0494*/ 	.word	0x000038a0
        /*0498*/ 	.word	0x000000ff
        /*049c*/ 	.word	0x00000000
        /*04a0*/ 	.short	0x010a
        /*04a2*/ 	.byte	0x05
	.zero		1


	//   ....[59]....
        /*04a4*/ 	.word	0x00003930
        /*04a8*/ 	.word	0x000000ff
        /*04ac*/ 	.word	0x00000000
        /*04b0*/ 	.short	0x010a
        /*04b2*/ 	.byte	0x05
	.zero		1


	//   ....[60]....
        /*04b4*/ 	.word	0x000039c0
        /*04b8*/ 	.word	0x000000ff
        /*04bc*/ 	.word	0x00000000
        /*04c0*/ 	.short	0x010a
        /*04c2*/ 	.byte	0x04
	.zero		1


	//   ....[61]....
        /*04c4*/ 	.word	0x00003e70
        /*04c8*/ 	.word	0x0000000c
        /*04cc*/ 	.word	0x00000060
        /*04d0*/ 	.short	0x010a
        /*04d2*/ 	.byte	0xff
	.zero		1


	//   ....[62]....
        /*04d4*/ 	.word	0x00003fe0
        /*04d8*/ 	.word	0x00000000
        /*04dc*/ 	.word	0x00000000
        /*04e0*/ 	.short	0x0101
        /*04e2*/ 	.byte	0xff
	.zero		1


	//   ....[63]....
        /*04e4*/ 	.word	0x00004470
        /*04e8*/ 	.word	0x000000ff
        /*04ec*/ 	.word	0x00000058
        /*04f0*/ 	.short	0x010a
        /*04f2*/ 	.byte	0x15
	.zero		1


	//   ....[64]....
        /*04f4*/ 	.word	0x000045f0
        /*04f8*/ 	.word	0x000000ff
        /*04fc*/ 	.word	0x00000040
        /*0500*/ 	.short	0x010a
        /*0502*/ 	.byte	0x15
	.zero		1


	//   ....[65]....
        /*0504*/ 	.word	0x00004770
        /*0508*/ 	.word	0x000000ff
        /*050c*/ 	.word	0x00000030
        /*0510*/ 	.short	0x010b
        /*0512*/ 	.byte	0x15
	.zero		1


	//   ....[66]....
        /*0514*/ 	.word	0x00004780
        /*0518*/ 	.word	0x000000ff
        /*051c*/ 	.word	0x00000000
        /*0520*/ 	.short	0x0101
        /*0522*/ 	.byte	0x06
	.zero		1


	//   ....[67]....
        /*0524*/ 	.word	0x00004790
        /*0528*/ 	.word	0x000000ff
        /*052c*/ 	.word	0x00000048
        /*0530*/ 	.short	0x010a
        /*0532*/ 	.byte	0x15
	.zero		1


	//   ....[68]....
        /*0534*/ 	.word	0x00004980
        /*0538*/ 	.word	0x000000ff
        /*053c*/ 	.word	0x00000038
        /*0540*/ 	.short	0x010b
        /*0542*/ 	.byte	0x15
	.zero		1


	//   ....[69]....
        /*0544*/ 	.word	0x00004990
        /*0548*/ 	.word	0x000000ff
        /*054c*/ 	.word	0x00000000
        /*0550*/ 	.short	0x0101
        /*0552*/ 	.byte	0x21
	.zero		1


	//   ....[70]....
        /*0554*/ 	.word	0x000049c0
        /*0558*/ 	.word	0x000000ff
        /*055c*/ 	.word	0x00000040
        /*0560*/ 	.short	0x010a
        /*0562*/ 	.byte	0x15
	.zero		1


	//   ....[71]....
        /*0564*/ 	.word	0x00004a00
        /*0568*/ 	.word	0x00000000
        /*056c*/ 	.word	0x00000048
        /*0570*/ 	.short	0x010a
        /*0572*/ 	.byte	0xff
	.zero		1


	//   ....[72]....
        /*0574*/ 	.word	0x00004d10
        /*0578*/ 	.word	0x00000003
        /*057c*/ 	.word	0x00000060
        /*0580*/ 	.short	0x010a
        /*0582*/ 	.byte	0xff
	.zero		1


	//   ....[73]....
        /*0584*/ 	.word	0x00004e90
        /*0588*/ 	.word	0x00000000
        /*058c*/ 	.word	0x00000000
        /*0590*/ 	.short	0x0101
        /*0592*/ 	.byte	0xff
	.zero		1


	//   ....[74]....
        /*0594*/ 	.word	0x000059a0
        /*0598*/ 	.word	0x00000003
        /*059c*/ 	.word	0x00000030
        /*05a0*/ 	.short	0x010a
        /*05a2*/ 	.byte	0xff
	.zero		1


	//   ....[75]....
        /*05a4*/ 	.word	0x000059e0
        /*05a8*/ 	.word	0x0000002b
        /*05ac*/ 	.word	0x00000080
        /*05b0*/ 	.short	0x010a
        /*05b2*/ 	.byte	0xff
	.zero		1


	//   ....[76]....
        /*05b4*/ 	.word	0x00005b20
        /*05b8*/ 	.word	0x00000003
        /*05bc*/ 	.word	0x00000030
        /*05c0*/ 	.short	0x010a
        /*05c2*/ 	.byte	0xff
	.zero		1


	//   ....[77]....
        /*05c4*/ 	.word	0x00005c40
        /*05c8*/ 	.word	0x00000000
        /*05cc*/ 	.word	0x00000000
        /*05d0*/ 	.short	0x0101
        /*05d2*/ 	.byte	0xff
	.zero		1


	//   ....[78]....
        /*05d4*/ 	.word	0x00005cc0
        /*05d8*/ 	.word	0x0000002b
        /*05dc*/ 	.word	0x00000080
        /*05e0*/ 	.short	0x010a
        /*05e2*/ 	.byte	0xff
	.zero		1


	//   ....[79]....
        /*05e4*/ 	.word	0x00006830
        /*05e8*/ 	.word	0x00000003
        /*05ec*/ 	.word	0x00000030
        /*05f0*/ 	.short	0x010a
        /*05f2*/ 	.byte	0xff
	.zero		1


	//   ....[80]....
        /*05f4*/ 	.word	0x000068e0
        /*05f8*/ 	.word	0x00000003
        /*05fc*/ 	.word	0x00000030
        /*0600*/ 	.short	0x010a
        /*0602*/ 	.byte	0xff
	.zero		1


	//   ....[81]....
        /*0604*/ 	.word	0x00006a00
        /*0608*/ 	.word	0x00000000
        /*060c*/ 	.word	0x00000000
        /*0610*/ 	.short	0x0101
        /*0612*/ 	.byte	0xff
	.zero		1


	//   ....[82]....
        /*0614*/ 	.word	0x00006e10
        /*0618*/ 	.word	0x000000ff
        /*061c*/ 	.word	0x00000000
        /*0620*/ 	.short	0x0101
        /*0622*/ 	.byte	0x04
	.zero		1


	//   ....[83]....
        /*0624*/ 	.word	0x00007710
        /*0628*/ 	.word	0x00000000
        /*062c*/ 	.word	0x000000d0
        /*0630*/ 	.short	0x010a
        /*0632*/ 	.byte	0xff
	.zero		1


	//   ....[84]....
        /*0634*/ 	.word	0x00007770
        /*0638*/ 	.word	0x00000000
        /*063c*/ 	.word	0x00000018
        /*0640*/ 	.short	0x010a
        /*0642*/ 	.byte	0xff
	.zero		1


	//   ....[85]....
        /*0644*/ 	.word	0x000077d0
        /*0648*/ 	.word	0x00000000
        /*064c*/ 	.word	0x00000018
        /*0650*/ 	.short	0x010a
        /*0652*/ 	.byte	0xff
	.zero		1


	//   ....[86]....
        /*0654*/ 	.word	0x00007820
        /*0658*/ 	.word	0x00000003
        /*065c*/ 	.word	0x00000060
        /*0660*/ 	.short	0x010a
        /*0662*/ 	.byte	0xff
	.zero		1


	//   ....[87]....
        /*0664*/ 	.word	0x00007880
        /*0668*/ 	.word	0x00000000
        /*066c*/ 	.word	0x00000000
        /*0670*/ 	.short	0x010a
        /*0672*/ 	.byte	0xff
	.zero		1


	//   ....[88]....
        /*0674*/ 	.word	0x000078e0
        /*0678*/ 	.word	0x00000000
        /*067c*/ 	.word	0x00000000
        /*0680*/ 	.short	0x010a
        /*0682*/ 	.byte	0xff
	.zero		1


	//   ....[89]....
        /*0684*/ 	.word	0x00007930
        /*0688*/ 	.word	0x00000002
        /*068c*/ 	.word	0x000000c0
        /*0690*/ 	.short	0x010a
        /*0692*/ 	.byte	0xff
	.zero		1


	//   ....[90]....
        /*0694*/ 	.word	0x00007990
        /*0698*/ 	.word	0x00000002
        /*069c*/ 	.word	0x00000070
        /*06a0*/ 	.short	0x010a
        /*06a2*/ 	.byte	0xff
	.zero		1


	//   ....[91]....
        /*06a4*/ 	.word	0x000079e0
        /*06a8*/ 	.word	0x00000002
        /*06ac*/ 	.word	0x00000060
        /*06b0*/ 	.short	0x010a
        /*06b2*/ 	.byte	0xff
	.zero		1


	//   ....[92]....
        /*06b4*/ 	.word	0x00007a40
        /*06b8*/ 	.word	0x00000000
        /*06bc*/ 	.word	0x00000070
        /*06c0*/ 	.short	0x010a
        /*06c2*/ 	.byte	0xff
	.zero		1


	//   ....[93]....
        /*06c4*/ 	.word	0x00007a90
        /*06c8*/ 	.word	0x00000000
        /*06cc*/ 	.word	0x00000060
        /*06d0*/ 	.short	0x010a
        /*06d2*/ 	.byte	0xff
	.zero		1


	//   ....[94]....
        /*06d4*/ 	.word	0x00007af0
        /*06d8*/ 	.word	0x00000002
        /*06dc*/ 	.word	0x000000a0
        /*06e0*/ 	.short	0x010a
        /*06e2*/ 	.byte	0xff
	.zero		1


	//   ....[95]....
        /*06e4*/ 	.word	0x00007b50
        /*06e8*/ 	.word	0x00000000
        /*06ec*/ 	.word	0x00000000
        /*06f0*/ 	.short	0x010a
        /*06f2*/ 	.byte	0xff
	.zero		1


	//   ....[96]....
        /*06f4*/ 	.word	0x00007bb0
        /*06f8*/ 	.word	0x00000000
        /*06fc*/ 	.word	0x00000000
        /*0700*/ 	.short	0x010a
        /*0702*/ 	.byte	0xff
	.zero		1


	//   ....[97]....
        /*0704*/ 	.word	0x00007c10
        /*0708*/ 	.word	0x00000000
        /*070c*/ 	.word	0x00000000
        /*0710*/ 	.short	0x010a
        /*0712*/ 	.byte	0xff
	.zero		1


	//   ....[98]....
        /*0714*/ 	.word	0x00007c70
        /*0718*/ 	.word	0x00000000
        /*071c*/ 	.word	0x00000000
        /*0720*/ 	.short	0x010a
        /*0722*/ 	.byte	0xff
	.zero		1


	//   ....[99]....
        /*0724*/ 	.word	0x00007cd0
        /*0728*/ 	.word	0x00000000
        /*072c*/ 	.word	0x00000000
        /*0730*/ 	.short	0x010a
        /*0732*/ 	.byte	0xff
	.zero		1


	//   ....[100]....
        /*0734*/ 	.word	0x00007d20
        /*0738*/ 	.word	0x0000000c
        /*073c*/ 	.word	0x00000060
        /*0740*/ 	.short	0x010a
        /*0742*/ 	.byte	0xff
	.zero		1


	//   ....[101]....
        /*0744*/ 	.word	0x00007d80
        /*0748*/ 	.word	0x00000000
        /*074c*/ 	.word	0x00000058
        /*0750*/ 	.short	0x010a
        /*0752*/ 	.byte	0xff
	.zero		1


	//   ....[102]....
        /*0754*/ 	.word	0x00007de0
        /*0758*/ 	.word	0x00000000
        /*075c*/ 	.word	0x00000040
        /*0760*/ 	.short	0x010a
        /*0762*/ 	.byte	0xff
	.zero		1


	//   ....[103]....
        /*0764*/ 	.word	0x00007e40
        /*0768*/ 	.word	0x00000000
        /*076c*/ 	.word	0x00000048
        /*0770*/ 	.short	0x010a
        /*0772*/ 	.byte	0xff
	.zero		1


	//   ....[104]....
        /*0774*/ 	.word	0x00007ea0
        /*0778*/ 	.word	0x00000000
        /*077c*/ 	.word	0x00000040
        /*0780*/ 	.short	0x010a
        /*0782*/ 	.byte	0xff
	.zero		1


	//   ....[105]....
        /*0784*/ 	.word	0x00007ef0
        /*0788*/ 	.word	0x00000003
        /*078c*/ 	.word	0x00000060
        /*0790*/ 	.short	0x010a
        /*0792*/ 	.byte	0xff
	.zero		1


	//   ....[106]....
        /*0794*/ 	.word	0x00007f40
        /*0798*/ 	.word	0x00000003
        /*079c*/ 	.word	0x00000030
        /*07a0*/ 	.short	0x010a
        /*07a2*/ 	.byte	0xff
	.zero		1


	//   ....[107]....
        /*07a4*/ 	.word	0x00007f90
        /*07a8*/ 	.word	0x0000002b
        /*07ac*/ 	.word	0x00000080
        /*07b0*/ 	.short	0x010a
        /*07b2*/ 	.byte	0xff
	.zero		1


	//   ....[108]....
        /*07b4*/ 	.word	0x00007fe0
        /*07b8*/ 	.word	0x00000003
        /*07bc*/ 	.word	0x00000030
        /*07c0*/ 	.short	0x010a
        /*07c2*/ 	.byte	0xff
	.zero		1


	//----- nvinfo : EIATTR_NUM_MBARRIERS
	.align		4
.L_47:
        /*07c4*/ 	.byte	0x03, 0x38
        /*07c6*/ 	.short	0x001c


	//----- nvinfo : EIATTR_EXIT_INSTR_OFFSETS
	.align		4
        /*07c8*/ 	.byte	0x04, 0x1c
        /*07ca*/ 	.short	(.L_49 - .L_48)


	//   ....[0]....
.L_48:
        /*07cc*/ 	.word	0x00002840


	//   ....[1]....
        /*07d0*/ 	.word	0x00002d30


	//   ....[2]....
        /*07d4*/ 	.word	0x00002d90


	//   ....[3]....
        /*07d8*/ 	.word	0x00003c20


	//   ....[4]....
        /*07dc*/ 	.word	0x00004a30


	//   ....[5]....
        /*07e0*/ 	.word	0x00004a70


	//   ....[6]....
        /*07e4*/ 	.word	0x00007700


	//----- nvinfo : EIATTR_MAX_THREADS
	.align		4
.L_49:
        /*07e8*/ 	.byte	0x04, 0x05
        /*07ea*/ 	.short	(.L_51 - .L_50)
.L_50:
        /*07ec*/ 	.word	0x00000100
        /*07f0*/ 	.word	0x00000001
        /*07f4*/ 	.word	0x00000001


	//----- nvinfo : EIATTR_CRS_STACK_SIZE
	.align		4
.L_51:
        /*07f8*/ 	.byte	0x04, 0x1e
        /*07fa*/ 	.short	(.L_53 - .L_52)
.L_52:
        /*07fc*/ 	.word	0x00000000


	//----- nvinfo : EIATTR_CBANK_PARAM_SIZE
	.align		4
.L_53:
        /*0800*/ 	.byte	0x03, 0x19
        /*0802*/ 	.short	0x0800


	//----- nvinfo : EIATTR_PARAM_CBANK
	.align		4
        /*0804*/ 	.byte	0x04, 0x0a
        /*0806*/ 	.short	(.L_55 - .L_54)
	.align		4
.L_54:
        /*0808*/ 	.word	index@(.nv.constant0._ZN7cutlass13device_kernelINS_4gemm6kernel13GemmUniversalIN4cute5tupleIJiiiiEEENS1_10collective13CollectiveMmaINS1_35MainloopSm100TmaUmmaWarpSpecializedILi3ELi2ELi4ENS5_IJNS4_1CILi1EEENSA_ILi2EEESB_EEEEENS5_IJNSA_ILi64EEENSA_ILi128EEESF_EEEaNS5_IJlSB_lEEEaSI_NS4_8TiledMMAINS4_8MMA_AtomIJNS4_15SM100_MMA_S8_SSIaaiLi64ELi128ELNS4_4UMMA5MajorE0ELSN_0ELNSM_8SaturateE0EEEEEENS4_6LayoutINS5_IJSB_SB_SB_EEENS5_IJNSA_ILi0EEEST_ST_EEEEENS5_IJNS4_10UnderscoreESW_SW_EEEEENS4_23SM90_TMA_LOAD_MULTICASTENS4_14ComposedLayoutINS4_7SwizzleILi2ELi4ELi3EEENS4_18smem_ptr_flag_bitsILi8EEENSR_INS5_IJNSA_ILi8EEESF_EEENS5_IJSF_SB_EEEEEEEvNS4_8identityENS4_13SM90_TMA_LOADES19_vS1A_EENS_8epilogue10collective18CollectiveEpilogueINS1D_23Sm100TmaWarpSpecializedILi2ELi2ELi32ELb0ELb0EEEJSH_NS5_IJNSR_ISF_SB_EES1I_EEEaSI_aSI_NS1D_6fusion15FusionCallbacksIS1H_NS1K_17LinearCombinationIaiaiLNS_15FloatRoundStyleE2EEESH_S1J_JEEENS4_5SM1004TMEM4LOAD26SM100_TMEM_LOAD_16dp32b32xES1B_S19_NS4_39AutoVectorizingCopyWithAssumedAlignmentILi128EEENS4_14SM90_TMA_STOREES19_S1V_S1V_EEEvvEEEEvNT_6ParamsE)
        /*080c*/ 	.short	0x0380
        /*080e*/ 	.short	0x0800


	//----- nvinfo : EIATTR_SW_WAR
	.align		4
.L_55:
        /*0810*/ 	.byte	0x04, 0x36
        /*0812*/ 	.short	(.L_57 - .L_56)
.L_56:
        /*0814*/ 	.word	0x00000008
.L_57:


//--------------------- .nv.callgraph             --------------------------
	.section	.nv.callgraph,"",@"SHT_CUDA_CALLGRAPH"
	.align	4
	.sectionentsize	8
	.align		4
        /*0000*/ 	.word	0x00000000
	.align		4
        /*0004*/ 	.word	0xffffffff
	.align		4
        /*0008*/ 	.word	index@(_ZN7cutlass13device_kernelINS_4gemm6kernel13GemmUniversalIN4cute5tupleIJiiiiEEENS1_10collective13CollectiveMmaINS1_35MainloopSm100TmaUmmaWarpSpecializedILi3ELi2ELi4ENS5_IJNS4_1CILi1EEENSA_ILi2EEESB_EEEEENS5_IJNSA_ILi64EEENSA_ILi128EEESF_EEEaNS5_IJlSB_lEEEaSI_NS4_8TiledMMAINS4_8MMA_AtomIJNS4_15SM100_MMA_S8_SSIaaiLi64ELi128ELNS4_4UMMA5MajorE0ELSN_0ELNSM_8SaturateE0EEEEEENS4_6LayoutINS5_IJSB_SB_SB_EEENS5_IJNSA_ILi0EEEST_ST_EEEEENS5_IJNS4_10UnderscoreESW_SW_EEEEENS4_23SM90_TMA_LOAD_MULTICASTENS4_14ComposedLayoutINS4_7SwizzleILi2ELi4ELi3EEENS4_18smem_ptr_flag_bitsILi8EEENSR_INS5_IJNSA_ILi8EEESF_EEENS5_IJSF_SB_EEEEEEEvNS4_8identityENS4_13SM90_TMA_LOADES19_vS1A_EENS_8epilogue10collective18CollectiveEpilogueINS1D_23Sm100TmaWarpSpecializedILi2ELi2ELi32ELb0ELb0EEEJSH_NS5_IJNSR_ISF_SB_EES1I_EEEaSI_aSI_NS1D_6fusion15FusionCallbacksIS1H_NS1K_17LinearCombinationIaiaiLNS_15FloatRoundStyleE2EEESH_S1J_JEEENS4_5SM1004TMEM4LOAD26SM100_TMEM_LOAD_16dp32b32xES1B_S19_NS4_39AutoVectorizingCopyWithAssumedAlignmentILi128EEENS4_14SM90_TMA_STOREES19_S1V_S1V_EEEvvEEEEvNT_6ParamsE)
	.align		4
        /*000c*/ 	.word	index@(__assertfail)
	.align		4
        /*0010*/ 	.word	0x00000000
	.align		4
        /*0014*/ 	.word	0xfffffffe
	.align		4
        /*0018*/ 	.word	0x00000000
	.align		4
        /*001c*/ 	.word	0xfffffffd
	.align		4
        /*0020*/ 	.word	0x00000000
	.align		4
        /*0024*/ 	.word	0xfffffffc


//--------------------- .nv.constant4             --------------------------
	.section	.nv.constant4,"a",@progbits
	.align	8
	.align		8
.nv.constant4:
        /*0000*/ 	.dword	__assertfail
	.align		8
        /*0008*/ 	.dword	__unnamed_1
	.align		8
        /*0010*/ 	.dword	__unnamed_2
	.align		8
        /*0018*/ 	.dword	_ZN39_INTERNAL_f6f3f7c7_4_k_cu_794f4610_91234cuda3std3__45__cpo5beginE
	.align		8
        /*0020*/ 	.dword	_ZN39_INTERNAL_f6f3f7c7_4_k_cu_794f4610_91234cuda3std3__45__cpo3endE
	.align		8
        /*0028*/ 	.dword	_ZN39_INTERNAL_f6f3f7c7_4_k_cu_794f4610_91234cuda3std3__45__cpo6cbeginE
	.align		8
        /*0030*/ 	.dword	_ZN39_INTERNAL_f6f3f7c7_4_k_cu_794f4610_91234cuda3std3__45__cpo4cendE
	.align		8
        /*0038*/ 	.dword	_ZN39_INTERNAL_f6f3f7c7_4_k_cu_794f4610_91234cuda3std3__441_GLOBAL__N__f6f3f7c7_4_k_cu_794f4610_91236ignoreE
	.align		8
        /*0040*/ 	.dword	_ZN39_INTERNAL_f6f3f7c7_4_k_cu_794f4610_91234cuda3std3__419piecewise_constructE
	.align		8
        /*0048*/ 	.dword	_ZN39_INTERNAL_f6f3f7c7_4_k_cu_794f4610_91234cuda3std3__48in_placeE
	.align		8
        /*0050*/ 	.dword	_ZN39_INTERNAL_f6f3f7c7_4_k_cu_794f4610_91234cuda3std6ranges3__45__cpo4swapE
	.align		8
        /*0058*/ 	.dword	_ZN39_INTERNAL_f6f3f7c7_4_k_cu_794f4610_91234cuda3std6ranges3__45__cpo9iter_moveE
	.align		8
        /*0060*/ 	.dword	_ZN39_INTERNAL_f6f3f7c7_4_k_cu_794f4610_91234cute7productE
	.align		8
        /*0068*/ 	.dword	_ZN39_INTERNAL_f6f3f7c7_4_k_cu_794f4610_91234cute1_E
	.align		8
        /*0070*/ 	.dword	$str$25
	.align		8
        /*0078*/ 	.dword	$str$26
	.align		8
        /*0080*/ 	.dword	$str$27
	.align		8
        /*0088*/ 	.dword	$str$28


//--------------------- .text._ZN7cutlass13device_kernelINS_4gemm6kernel13GemmUniversalIN4cute5tupleIJiiiiEEENS1_10collective13CollectiveMmaINS1_35MainloopSm100TmaUmmaWarpSpecializedILi3ELi2ELi4ENS5_IJNS4_1CILi1EEENSA_ILi2EEESB_EEEEENS5_IJNSA_ILi64EEENSA_ILi128EEESF_EEEaNS5_IJlSB_lEEEaSI_NS4_8TiledMMAINS4_8MMA_AtomIJNS4_15SM100_MMA_S8_SSIaaiLi64ELi128ELNS4_4UMMA5MajorE0ELSN_0ELNSM_8SaturateE0EEEEEENS4_6LayoutINS5_IJSB_SB_SB_EEENS5_IJNSA_ILi0EEEST_ST_EEEEENS5_IJNS4_10UnderscoreESW_SW_EEEEENS4_23SM90_TMA_LOAD_MULTICASTENS4_14ComposedLayoutINS4_7SwizzleILi2ELi4ELi3EEENS4_18smem_ptr_flag_bitsILi8EEENSR_INS5_IJNSA_ILi8EEESF_EEENS5_IJSF_SB_EEEEEEEvNS4_8identityENS4_13SM90_TMA_LOADES19_vS1A_EENS_8epilogue10collective18CollectiveEpilogueINS1D_23Sm100TmaWarpSpecializedILi2ELi2ELi32ELb0ELb0EEEJSH_NS5_IJNSR_ISF_SB_EES1I_EEEaSI_aSI_NS1D_6fusion15FusionCallbacksIS1H_NS1K_17LinearCombinationIaiaiLNS_15FloatRoundStyleE2EEESH_S1J_JEEENS4_5SM1004TMEM4LOAD26SM100_TMEM_LOAD_16dp32b32xES1B_S19_NS4_39AutoVectorizingCopyWithAssumedAlignmentILi128EEENS4_14SM90_TMA_STOREES19_S1V_S1V_EEEvvEEEEvNT_6ParamsE --------------------------
	.section	.text._ZN7cutlass13device_kernelINS_4gemm6kernel13GemmUniversalIN4cute5tupleIJiiiiEEENS1_10collective13CollectiveMmaINS1_35MainloopSm100TmaUmmaWarpSpecializedILi3ELi2ELi4ENS5_IJNS4_1CILi1EEENSA_ILi2EEESB_EEEEENS5_IJNSA_ILi64EEENSA_ILi128EEESF_EEEaNS5_IJlSB_lEEEaSI_NS4_8TiledMMAINS4_8MMA_AtomIJNS4_15SM100_MMA_S8_SSIaaiLi64ELi128ELNS4_4UMMA5MajorE0ELSN_0ELNSM_8SaturateE0EEEEEENS4_6LayoutINS5_IJSB_SB_SB_EEENS5_IJNSA_ILi0EEEST_ST_EEEEENS5_IJNS4_10UnderscoreESW_SW_EEEEENS4_23SM90_TMA_LOAD_MULTICASTENS4_14ComposedLayoutINS4_7SwizzleILi2ELi4ELi3EEENS4_18smem_ptr_flag_bitsILi8EEENSR_INS5_IJNSA_ILi8EEESF_EEENS5_IJSF_SB_EEEEEEEvNS4_8identityENS4_13SM90_TMA_LOADES19_vS1A_EENS_8epilogue10collective18CollectiveEpilogueINS1D_23Sm100TmaWarpSpecializedILi2ELi2ELi32ELb0ELb0EEEJSH_NS5_IJNSR_ISF_SB_EES1I_EEEaSI_aSI_NS1D_6fusion15FusionCallbacksIS1H_NS1K_17LinearCombinationIaiaiLNS_15FloatRoundStyleE2EEESH_S1J_JEEENS4_5SM1004TMEM4LOAD26SM100_TMEM_LOAD_16dp32b32xES1B_S19_NS4_39AutoVectorizingCopyWithAssumedAlignmentILi128EEENS4_14SM90_TMA_STOREES19_S1V_S1V_EEEvvEEEEvNT_6ParamsE,"ax",@progbits
	.align	128
.text._ZN7cutlass13device_kernelINS_4gemm6kernel13GemmUniversalIN4cute5tupleIJiiiiEEENS1_10collective13CollectiveMmaINS1_35MainloopSm100TmaUmmaWarpSpecializedILi3ELi2ELi4ENS5_IJNS4_1CILi1EEENSA_ILi2EEESB_EEEEENS5_IJNSA_ILi64EEENSA_ILi128EEESF_EEEaNS5_IJlSB_lEEEaSI_NS4_8TiledMMAINS4_8MMA_AtomIJNS4_15SM100_MMA_S8_SSIaaiLi64ELi128ELNS4_4UMMA5MajorE0ELSN_0ELNSM_8SaturateE0EEEEEENS4_6LayoutINS5_IJSB_SB_SB_EEENS5_IJNSA_ILi0EEEST_ST_EEEEENS5_IJNS4_10UnderscoreESW_SW_EEEEENS4_23SM90_TMA_LOAD_MULTICASTENS4_14ComposedLayoutINS4_7SwizzleILi2ELi4ELi3EEENS4_18smem_ptr_flag_bitsILi8EEENSR_INS5_IJNSA_ILi8EEESF_EEENS5_IJSF_SB_EEEEEEEvNS4_8identityENS4_13SM90_TMA_LOADES19_vS1A_EENS_8epilogue10collective18CollectiveEpilogueINS1D_23Sm100TmaWarpSpecializedILi2ELi2ELi32ELb0ELb0EEEJSH_NS5_IJNSR_ISF_SB_EES1I_EEEaSI_aSI_NS1D_6fusion15FusionCallbacksIS1H_NS1K_17LinearCombinationIaiaiLNS_15FloatRoundStyleE2EEESH_S1J_JEEENS4_5SM1004TMEM4LOAD26SM100_TMEM_LOAD_16dp32b32xES1B_S19_NS4_39AutoVectorizingCopyWithAssumedAlignmentILi128EEENS4_14SM90_TMA_STOREES19_S1V_S1V_EEEvvEEEEvNT_6ParamsE:
        .type           _ZN7cutlass13device_kernelINS_4gemm6kernel13GemmUniversalIN4cute5tupleIJiiiiEEENS1_10collective13CollectiveMmaINS1_35MainloopSm100TmaUmmaWarpSpecializedILi3ELi2ELi4ENS5_IJNS4_1CILi1EEENSA_ILi2EEESB_EEEEENS5_IJNSA_ILi64EEENSA_ILi128EEESF_EEEaNS5_IJlSB_lEEEaSI_NS4_8TiledMMAINS4_8MMA_AtomIJNS4_15SM100_MMA_S8_SSIaaiLi64ELi128ELNS4_4UMMA5MajorE0ELSN_0ELNSM_8SaturateE0EEEEEENS4_6LayoutINS5_IJSB_SB_SB_EEENS5_IJNSA_ILi0EEEST_ST_EEEEENS5_IJNS4_10UnderscoreESW_SW_EEEEENS4_23SM90_TMA_LOAD_MULTICASTENS4_14ComposedLayoutINS4_7SwizzleILi2ELi4ELi3EEENS4_18smem_ptr_flag_bitsILi8EEENSR_INS5_IJNSA_ILi8EEESF_EEENS5_IJSF_SB_EEEEEEEvNS4_8identityENS4_13SM90_TMA_LOADES19_vS1A_EENS_8epilogue10collective18CollectiveEpilogueINS1D_23Sm100TmaWarpSpecializedILi2ELi2ELi32ELb0ELb0EEEJSH_NS5_IJNSR_ISF_SB_EES1I_EEEaSI_aSI_NS1D_6fusion15FusionCallbacksIS1H_NS1K_17LinearCombinationIaiaiLNS_15FloatRoundStyleE2EEESH_S1J_JEEENS4_5SM1004TMEM4LOAD26SM100_TMEM_LOAD_16dp32b32xES1B_S19_NS4_39AutoVectorizingCopyWithAssumedAlignmentILi128EEENS4_14SM90_TMA_STOREES19_S1V_S1V_EEEvvEEEEvNT_6ParamsE,@function
        .size           _ZN7cutlass13device_kernelINS_4gemm6kernel13GemmUniversalIN4cute5tupleIJiiiiEEENS1_10collective13CollectiveMmaINS1_35MainloopSm100TmaUmmaWarpSpecializedILi3ELi2ELi4ENS5_IJNS4_1CILi1EEENSA_ILi2EEESB_EEEEENS5_IJNSA_ILi64EEENSA_ILi128EEESF_EEEaNS5_IJlSB_lEEEaSI_NS4_8TiledMMAINS4_8MMA_AtomIJNS4_15SM100_MMA_S8_SSIaaiLi64ELi128ELNS4_4UMMA5MajorE0ELSN_0ELNSM_8SaturateE0EEEEEENS4_6LayoutINS5_IJSB_SB_SB_EEENS5_IJNSA_ILi0EEEST_ST_EEEEENS5_IJNS4_10UnderscoreESW_SW_EEEEENS4_23SM90_TMA_LOAD_MULTICASTENS4_14ComposedLayoutINS4_7SwizzleILi2ELi4ELi3EEENS4_18smem_ptr_flag_bitsILi8EEENSR_INS5_IJNSA_ILi8EEESF_EEENS5_IJSF_SB_EEEEEEEvNS4_8identityENS4_13SM90_TMA_LOADES19_vS1A_EENS_8epilogue10collective18CollectiveEpilogueINS1D_23Sm100TmaWarpSpecializedILi2ELi2ELi32ELb0ELb0EEEJSH_NS5_IJNSR_ISF_SB_EES1I_EEEaSI_aSI_NS1D_6fusion15FusionCallbacksIS1H_NS1K_17LinearCombinationIaiaiLNS_15FloatRoundStyleE2EEESH_S1J_JEEENS4_5SM1004TMEM4LOAD26SM100_TMEM_LOAD_16dp32b32xES1B_S19_NS4_39AutoVectorizingCopyWithAssumedAlignmentILi128EEENS4_14SM90_TMA_STOREES19_S1V_S1V_EEEvvEEEEvNT_6ParamsE,(.L_x_146 - _ZN7cutlass13device_kernelINS_4gemm6kernel13GemmUniversalIN4cute5tupleIJiiiiEEENS1_10collective13CollectiveMmaINS1_35MainloopSm100TmaUmmaWarpSpecializedILi3ELi2ELi4ENS5_IJNS4_1CILi1EEENSA_ILi2EEESB_EEEEENS5_IJNSA_ILi64EEENSA_ILi128EEESF_EEEaNS5_IJlSB_lEEEaSI_NS4_8TiledMMAINS4_8MMA_AtomIJNS4_15SM100_MMA_S8_SSIaaiLi64ELi128ELNS4_4UMMA5MajorE0ELSN_0ELNSM_8SaturateE0EEEEEENS4_6LayoutINS5_IJSB_SB_SB_EEENS5_IJNSA_ILi0EEEST_ST_EEEEENS5_IJNS4_10UnderscoreESW_SW_EEEEENS4_23SM90_TMA_LOAD_MULTICASTENS4_14ComposedLayoutINS4_7SwizzleILi2ELi4ELi3EEENS4_18smem_ptr_flag_bitsILi8EEENSR_INS5_IJNSA_ILi8EEESF_EEENS5_IJSF_SB_EEEEEEEvNS4_8identityENS4_13SM90_TMA_LOADES19_vS1A_EENS_8epilogue10collective18CollectiveEpilogueINS1D_23Sm100TmaWarpSpecializedILi2ELi2ELi32ELb0ELb0EEEJSH_NS5_IJNSR_ISF_SB_EES1I_EEEaSI_aSI_NS1D_6fusion15FusionCallbacksIS1H_NS1K_17LinearCombinationIaiaiLNS_15FloatRoundStyleE2EEESH_S1J_JEEENS4_5SM1004TMEM4LOAD26SM100_TMEM_LOAD_16dp32b32xES1B_S19_NS4_39AutoVectorizingCopyWithAssumedAlignmentILi128EEENS4_14SM90_TMA_STOREES19_S1V_S1V_EEEvvEEEEvNT_6ParamsE)
        .other          _ZN7cutlass13device_kernelINS_4gemm6kernel13GemmUniversalIN4cute5tupleIJiiiiEEENS1_10collective13CollectiveMmaINS1_35MainloopSm100TmaUmmaWarpSpecializedILi3ELi2ELi4ENS5_IJNS4_1CILi1EEENSA_ILi2EEESB_EEEEENS5_IJNSA_ILi64EEENSA_ILi128EEESF_EEEaNS5_IJlSB_lEEEaSI_NS4_8TiledMMAINS4_8MMA_AtomIJNS4_15SM100_MMA_S8_SSIaaiLi64ELi128ELNS4_4UMMA5MajorE0ELSN_0ELNSM_8SaturateE0EEEEEENS4_6LayoutINS5_IJSB_SB_SB_EEENS5_IJNSA_ILi0EEEST_ST_EEEEENS5_IJNS4_10UnderscoreESW_SW_EEEEENS4_23SM90_TMA_LOAD_MULTICASTENS4_14ComposedLayoutINS4_7SwizzleILi2ELi4ELi3EEENS4_18smem_ptr_flag_bitsILi8EEENSR_INS5_IJNSA_ILi8EEESF_EEENS5_IJSF_SB_EEEEEEEvNS4_8identityENS4_13SM90_TMA_LOADES19_vS1A_EENS_8epilogue10collective18CollectiveEpilogueINS1D_23Sm100TmaWarpSpecializedILi2ELi2ELi32ELb0ELb0EEEJSH_NS5_IJNSR_ISF_SB_EES1I_EEEaSI_aSI_NS1D_6fusion15FusionCallbacksIS1H_NS1K_17LinearCombinationIaiaiLNS_15FloatRoundStyleE2EEESH_S1J_JEEENS4_5SM1004TMEM4LOAD26SM100_TMEM_LOAD_16dp32b32xES1B_S19_NS4_39AutoVectorizingCopyWithAssumedAlignmentILi128EEENS4_14SM90_TMA_STOREES19_S1V_S1V_EEEvvEEEEvNT_6ParamsE,@"STO_CUDA_ENTRY STV_DEFAULT"
_ZN7cutlass13device_kernelINS_4gemm6kernel13GemmUniversalIN4cute5tupleIJiiiiEEENS1_10collective13CollectiveMmaINS1_35MainloopSm100TmaUmmaWarpSpecializedILi3ELi2ELi4ENS5_IJNS4_1CILi1EEENSA_ILi2EEESB_EEEEENS5_IJNSA_ILi64EEENSA_ILi128EEESF_EEEaNS5_IJlSB_lEEEaSI_NS4_8TiledMMAINS4_8MMA_AtomIJNS4_15SM100_MMA_S8_SSIaaiLi64ELi128ELNS4_4UMMA5MajorE0ELSN_0ELNSM_8SaturateE0EEEEEENS4_6LayoutINS5_IJSB_SB_SB_EEENS5_IJNSA_ILi0EEEST_ST_EEEEENS5_IJNS4_10UnderscoreESW_SW_EEEEENS4_23SM90_TMA_LOAD_MULTICASTENS4_14ComposedLayoutINS4_7SwizzleILi2ELi4ELi3EEENS4_18smem_ptr_flag_bitsILi8EEENSR_INS5_IJNSA_ILi8EEESF_EEENS5_IJSF_SB_EEEEEEEvNS4_8identityENS4_13SM90_TMA_LOADES19_vS1A_EENS_8epilogue10collective18CollectiveEpilogueINS1D_23Sm100TmaWarpSpecializedILi2ELi2ELi32ELb0ELb0EEEJSH_NS5_IJNSR_ISF_SB_EES1I_EEEaSI_aSI_NS1D_6fusion15FusionCallbacksIS1H_NS1K_17LinearCombinationIaiaiLNS_15FloatRoundStyleE2EEESH_S1J_JEEENS4_5SM1004TMEM4LOAD26SM100_TMEM_LOAD_16dp32b32xES1B_S19_NS4_39AutoVectorizingCopyWithAssumedAlignmentILi128EEENS4_14SM90_TMA_STOREES19_S1V_S1V_EEEvvEEEEvNT_6ParamsE:
[----:B------:R-:W1:Y:S01]  /*0000*/  LDC R1, c[0x0][0x37c] ;  /* 0x0000df00ff017b82 */ /* 0x000e620000000800 */
[----:B------:R-:W2:Y:S01]  /*0010*/  S2R R84, SR_TID.X ;  /* 0x0000000000547919 */ /* 0x000ea20000002100 */
[----:B------:R-:W3:Y:S01]  /*0020*/  LDCU.64 UR8, c[0x0][0x890] ;  /* 0x00011200ff0877ac */ /* 0x000ee20008000a00 */
[----:B------:R-:W-:Y:S02]  /*0030*/  PRMT R74, RZ, 0x7610, R74 ;  /* 0x00007610ff4a7816 */ /* 0x000fe4000000004a */
[----:B------:R-:W-:Y:S01]  /*0040*/  ELECT P3, URZ, PT ;  /* 0x0000000000ff782f */ /* 0x000fe20003860000 */
[----:B---3--:R-:W-:-:S04]  /*0050*/  UISETP.NE.U32.AND UP0, UPT, UR8, URZ, UPT ;  /* 0x000000ff0800728c */ /* 0x008fc8000bf05070 */
[----:B------:R-:W-:Y:S01]  /*0060*/  UISETP.NE.AND.EX UP0, UPT, UR9, URZ, UPT, UP0 ;  /* 0x000000ff0900728c */ /* 0x000fe2000bf05300 */
[----:B--2---:R-:W-:-:S05]  /*0070*/  SHF.R.U32.HI R75, RZ, 0x5, R84 ;  /* 0x00000005ff4b7819 */ /* 0x004fca0000011654 */
[----:B------:R-:W2:Y:S02]  /*0080*/  SHFL.IDX PT, R0, R75, RZ, 0x1f ;  /* 0x00001fff4b007589 */ /* 0x000ea400000e0000 */
[----:B--2---:R-:W-:Y:S01]  /*0090*/  R2UR UR17, R0 ;  /* 0x00000000001172ca */ /* 0x004fe200000e0000 */
[----:B-1----:R-:W-:-:S14]  /*00a0*/  BRA.U UP0, `(.L_x_0) ;  /* 0x0000000100307547 */ /* 0x002fdc000b800000 */
[----:B------:R-:W1:Y:S02]  /*00b0*/  LDCU.64 UR4, c[0x0][0x888] ;  /* 0x00011100ff0477ac */ /* 0x000e640008000a00 */
[----:B-1----:R-:W-:-:S04]  /*00c0*/  UISETP.NE.U32.AND UP0, UPT, UR4, URZ, UPT ;  /* 0x000000ff0400728c */ /* 0x002fc8000bf05070 */
[----:B------:R-:W-:-:S09]  /*00d0*/  UISETP.NE.AND.EX UP0, UPT, UR5, URZ, UPT, UP0 ;  /* 0x000000ff0500728c */ /* 0x000fd2000bf05300 */
[----:B------:R-:W-:Y:S05]  /*00e0*/  BRA.U !UP0, `(.L_x_1) ;  /* 0x0000000108147547 */ /* 0x000fea000b800000 */
[----:B------:R-:W1:Y:S01]  /*00f0*/  LDC.64 R40, c[0x0][0x888] ;  /* 0x00022200ff287b82 */ /* 0x000e620000000a00 */
[----:B------:R-:W1:Y:S02]  /*0100*/  LDCU.64 UR4, c[0x0][0x358] ;  /* 0x00006b00ff0477ac */ /* 0x000e640008000a00 */
[----:B-1----:R1:W5:Y:S01]  /*0110*/  LDG.E R40, desc[UR4][R40.64] ;  /* 0x0000000428287981 */ /* 0x002362000c1e1900 */
[----:B------:R-:W-:Y:S01]  /*0120*/  HFMA2 R74, -RZ, RZ, 0, 5.9604644775390625e-08 ;  /* 0x00000001ff4a7431 */ /* 0x000fe200000001ff */
[----:B------:R-:W-:Y:S05]  /*0130*/  BRA `(.L_x_0) ;  /* 0x00000000000c7947 */ /* 0x000fea0003800000 */
.L_x_1:
[----:B------:R-:W1:Y:S01]  /*0140*/  LDCU UR4, c[0x0][0x880] ;  /* 0x00011000ff0477ac */ /* 0x000e620008000800 */
[----:B------:R-:W-:Y:S01]  /*0150*/  HFMA2 R74, -RZ, RZ, 0, 5.9604644775390625e-08 ;  /* 0x00000001ff4a7431 */ /* 0x000fe200000001ff */
[----:B-1----:R-:W-:-:S07]  /*0160*/  MOV R40, UR4 ;  /* 0x0000000400287c02 */ /* 0x002fce0008000f00 */
.L_x_0:
[----:B------:R-:W2:Y:S02]  /*0170*/  LDCU.64 UR4, c[0x0][0x8b0] ;  /* 0x00011600ff0477ac */ /* 0x000ea40008000a00 */
[----:B--2---:R-:W-:-:S04]  /*0180*/  UISETP.NE.U32.AND UP0, UPT, UR4, URZ, UPT ;  /* 0x000000ff0400728c */ /* 0x004fc8000bf05070 */
[----:B------:R-:W-:-:S09]  /*0190*/  UISETP.NE.AND.EX UP0, UPT, UR5, URZ, UPT, UP0 ;  /* 0x000000ff0500728c */ /* 0x000fd2000bf05300 */
[----:B------:R-:W-:Y:S05]  /*01a0*/  BRA.U UP0, `(.L_x_2) ;  /* 0x0000000100287547 */ /* 0x000fea000b800000 */
[----:B------:R-:W2:Y:S02]  /*01b0*/  LDCU.64 UR4, c[0x0][0x8a8] ;  /* 0x00011500ff0477ac */ /* 0x000ea40008000a00 */
[----:B--2---:R-:W-:-:S04]  /*01c0*/  UISETP.NE.U32.AND UP0, UPT, UR4, URZ, UPT ;  /* 0x000000ff0400728c */ /* 0x004fc8000bf05070 */
[----:B------:R-:W-:-:S09]  /*01d0*/  UISETP.NE.AND.EX UP0, UPT, UR5, URZ, UPT, UP0 ;  /* 0x000000ff0500728c */ /* 0x000fd2000bf05300 */
[----:B------:R-:W-:Y:S05]  /*01e0*/  BRA.U !UP0, `(.L_x_3) ;  /* 0x0000000108107547 */ /* 0x000fea000b800000 */
[----:B------:R-:W2:Y:S01]  /*01f0*/  LDC.64 R38, c[0x0][0x8a8] ;  /* 0x00022a00ff267b82 */ /* 0x000ea20000000a00 */
[----:B------:R-:W2:Y:S02]  /*0200*/  LDCU.64 UR4, c[0x0][0x358] ;  /* 0x00006b00ff0477ac */ /* 0x000ea40008000a00 */
[----:B--2---:R2:W5:Y:S01]  /*0210*/  LDG.E R38, desc[UR4][R38.64] ;  /* 0x0000000426267981 */ /* 0x004562000c1e1900 */
[----:B------:R-:W-:Y:S05]  /*0220*/  BRA `(.L_x_2) ;  /* 0x0000000000087947 */ /* 0x000fea0003800000 */
.L_x_3:
[----:B------:R-:W2:Y:S02]  /*0230*/  LDCU UR4, c[0x0][0x8a0] ;  /* 0x00011400ff0477ac */ /* 0x000ea40008000800 */
[----:B--2---:R-:W-:Y:S02]  /*0240*/  MOV R38, UR4 ;  /* 0x0000000400267c02 */ /* 0x004fe40008000f00 */
.L_x_2:
[----:B------:R-:W-:Y:S01]  /*0250*/  IMAD.U32 R0, RZ, RZ, UR17 ;  /* 0x00000011ff007e24 */ /* 0x000fe2000f8e00ff */
[----:B------:R-:W-:Y:S04]  /*0260*/  BSSY.RECONVERGENT B0, `(.L_x_4) ;  /* 0x000000c000007945 */ /* 0x000fe80003800200 */
[C---:B------:R-:W-:Y:S02]  /*0270*/  ISETP.NE.OR P1, PT, R0.reuse, 0x1, !P3 ;  /* 0x000000010000780c */ /* 0x040fe40005f25670 */
[----:B------:R-:W-:-:S11]  /*0280*/  ISETP.NE.OR P0, PT, R0, 0x3, !P3 ;  /* 0x000000030000780c */ /* 0x000fd60005f05670 */
[----:B------:R-:W-:Y:S05]  /*0290*/  @P1 BRA `(.L_x_5) ;  /* 0x0000000000201947 */ /* 0x000fea0003800000 */
[----:B------:R-:W3:Y:S02]  /*02a0*/  LDCU.64 UR4, c[0x0][0x348] ;  /* 0x00006900ff0477ac */ /* 0x000ee40008000a00 */
[----:B---3--:R-:W-:Y:S02]  /*02b0*/  UIADD3 UR6, UP1, UPT, UR4, 0x80, URZ ;  /* 0x0000008004067890 */ /* 0x008fe4000ff3e0ff */
[----:B------:R-:W-:Y:S02]  /*02c0*/  UIADD3 UR4, UP0, UPT, UR4, 0x180, URZ ;  /* 0x0000018004047890 */ /* 0x000fe4000ff1e0ff */
[----:B------:R-:W-:Y:S02]  /*02d0*/  UIADD3.X UR7, UPT, UPT, URZ, UR5, URZ, UP1, !UPT ;  /* 0x00000005ff077290 */ /* 0x000fe40008ffe4ff */
[----:B------:R-:W-:-:S07]  /*02e0*/  UIADD3.X UR5, UPT, UPT, URZ, UR5, URZ, UP0, !UPT ;  /* 0x00000005ff057290 */ /* 0x000fce00087fe4ff */
[----:B------:R3:W-:Y:S02]  /*02f0*/  UTMACCTL.PF [UR6] ;  /* 0x00000000060079b9 */ /* 0x0007e40008040000 */
[----:B------:R3:W-:Y:S02]  /*0300*/  UTMACCTL.PF [UR4] ;  /* 0x00000000040079b9 */ /* 0x0007e40008040000 */
[----:B---3--:R-:W-:Y:S01]  /*0310*/  NOP ;  /* 0x0000000000007918 */ /* 0x008fe20000000000 */
.L_x_5:
[----:B------:R-:W-:Y:S05]  /*0320*/  BSYNC.RECONVERGENT B0 ;  /* 0x0000000000007941 */ /* 0x000fea0003800200 */
.L_x_4:
[----:B------:R-:W-:Y:S04]  /*0330*/  BSSY.RECONVERGENT B0, `(.L_x_6) ;  /* 0x000000a000007945 */ /* 0x000fe80003800200 */
        /* <DEDUP_REMOVED lines=9> */
.L_x_7:
[----:B------:R-:W-:Y:S05]  /*03d0*/  BSYNC.RECONVERGENT B0 ;  /* 0x0000000000007941 */ /* 0x000fea0003800200 */
.L_x_6:
[----:B------:R-:W3:Y:S01]  /*03e0*/  LDCU.64 UR4, c[0x0][0x888] ;  /* 0x00011100ff0477ac */ /* 0x000ee20008000a00 */
[----:B------:R-:W-:Y:S02]  /*03f0*/  UISETP.EQ.U32.AND UP1, UPT, UR8, URZ, UPT ;  /* 0x000000ff0800728c */ /* 0x000fe4000bf22070 */
[----:B------:R-:W-:Y:S02]  /*0400*/  UPLOP3.LUT UP3, UPT, UPT, UPT, UPT, 0x80, 0x8 ;  /* 0x000000000008789c */ /* 0x000fe40003f6f070 */
[----:B---3--:R-:W-:-:S04]  /*0410*/  UISETP.NE.U32.AND UP0, UPT, UR4, URZ, UPT ;  /* 0x000000ff0400728c */ /* 0x008fc8000bf05070 */
[----:B------:R-:W-:-:S04]  /*0420*/  UISETP.NE.AND.EX UP0, UPT, UR5, URZ, UPT, UP0 ;  /* 0x000000ff0500728c */ /* 0x000fc8000bf05300 */
[----:B------:R-:W-:-:S04]  /*0430*/  UISETP.EQ.OR.EX UP2, UPT, UR9, URZ, !UP0, UP1 ;  /* 0x000000ff0900728c */ /* 0x000fc8000c742710 */
[----:B------:R-:W-:-:S06]  /*0440*/  UP2UR UR4, UPR, URZ, 0x4 ;  /* 0x00000004ff047883 */ /* 0x000fcc0008000000 */
[----:B------:R-:W-:Y:S01]  /*0450*/  MOV R77, UR4 ;  /* 0x00000004004d7c02 */ /* 0x000fe20008000f00 */
[----:B------:R-:W-:Y:S06]  /*0460*/  BRA.U !UP2, `(.L_x_8) ;  /* 0x000000010a207547 */ /* 0x000fec000b800000 */
[----:B-----5:R-:W-:Y:S01]  /*0470*/  R2UR UR5, R40 ;  /* 0x00000000280572ca */ /* 0x020fe200000e0000 */
[----:B------:R-:W-:Y:S02]  /*0480*/  UISETP.NE.U32.AND UP1, UPT, UR8, URZ, UPT ;  /* 0x000000ff0800728c */ /* 0x000fe4000bf25070 */
[----:B------:R-:W-:Y:S02]  /*0490*/  USEL UR4, URZ, 0xffffffff, UP0 ;  /* 0xffffffffff047887 */ /* 0x000fe40008000000 */
[----:B------:R-:W-:-:S08]  /*04a0*/  UISETP.NE.AND.EX UP1, UPT, UR9, URZ, UPT, UP1 ;  /* 0x000000ff0900728c */ /* 0x000fd0000bf25310 */
[----:B------:R-:W-:-:S04]  /*04b0*/  UISETP.NE.AND UP0, UPT, UR5, URZ, UPT ;  /* 0x000000ff0500728c */ /* 0x000fc8000bf05270 */
[----:B------:R-:W-:-:S04]  /*04c0*/  @!UP1 USEL UR4, URZ, 0xffffffff, UP0 ;  /* 0xffffffffff049887 */ /* 0x000fc80008000000 */
[----:B------:R-:W-:-:S04]  /*04d0*/  ULOP3.LUT UR4, UR4, 0x1, URZ, 0xc0, !UPT ;  /* 0x0000000104047892 */ /* 0x000fc8000f8ec0ff */
[----:B------:R-:W-:-:S11]  /*04e0*/  UISETP.NE.U32.AND UP3, UPT, UR4, 0x1, UPT ;  /* 0x000000010400788c */ /* 0x000fd6000bf65070 */
.L_x_8:
[----:B------:R-:W3:Y:S01]  /*04f0*/  SHFL.IDX PT, R2, R75, RZ, 0x1f ;  /* 0x00001fff4b027589 */ /* 0x000ee200000e0000 */
[----:B------:R-:W-:-:S04]  /*0500*/  UISETP.NE.AND UP0, UPT, UR17, 0x2, UPT ;  /* 0x000000021100788c */ /* 0x000fc8000bf05270 */
[----:B------:R-:W-:Y:S01]  /*0510*/  USEL UR37, URZ, 0x1, UP0 ;  /* 0x00000001ff257887 */ /* 0x000fe20008000000 */
[----:B---3--:R-:W-:-:S13]  /*0520*/  ISETP.NE.AND P0, PT, R2, RZ, PT ;  /* 0x000000ff0200720c */ /* 0x008fda0003f05270 */
[----:B------:R-:W-:Y:S05]  /*0530*/  @P0 BRA `(.L_x_9) ;  /* 0x0000000000500947 */ /* 0x000fea0003800000 */
[----:B------:R-:W3:Y:S01]  /*0540*/  S2UR UR4, SR_CgaCtaId ;  /* 0x00000000000479c3 */ /* 0x000ee20000008800 */
[----:B------:R-:W-:Y:S01]  /*0550*/  UMOV UR5, 0x400 ;  /* 0x0000040000057882 */ /* 0x000fe20000000000 */
[----:B------:R-:W-:Y:S01]  /*0560*/  UMOV UR8, 0x1 ;  /* 0x0000000100087882 */ /* 0x000fe20000000000 */
[----:B------:R-:W-:Y:S01]  /*0570*/  UMOV UR6, 0x2 ;  /* 0x0000000200067882 */ /* 0x000fe20000000000 */
[----:B------:R-:W-:-:S04]  /*0580*/  UIADD3 UR8, UPT, UPT, -UR8, 0x100000, URZ ;  /* 0x0010000008087890 */ /* 0x000fc8000fffe1ff */
[----:B------:R-:W-:Y:S02]  /*0590*/  USHF.L.U32 UR9, UR8, 0xb, URZ ;  /* 0x0000000b08097899 */ /* 0x000fe400080006ff */
[----:B------:R-:W-:Y:S02]  /*05a0*/  USHF.L.U32 UR8, UR8, 0x1, URZ ;  /* 0x0000000108087899 */ /* 0x000fe400080006ff */
[----:B------:R-:W-:-:S04]  /*05b0*/  UIADD3 UR6, UPT, UPT, -UR6, 0x100000, URZ ;  /* 0x0010000006067890 */ /* 0x000fc8000fffe1ff */
[----:B------:R-:W-:Y:S02]  /*05c0*/  USHF.L.U32 UR7, UR6, 0xb, URZ ;  /* 0x0000000b06077899 */ /* 0x000fe400080006ff */
[----:B------:R-:W-:Y:S01]  /*05d0*/  USHF.L.U32 UR6, UR6, 0x1, URZ ;  /* 0x0000000106067899 */ /* 0x000fe200080006ff */
[----:B------:R-:W-:Y:S01]  /*05e0*/  ELECT P0, URZ, PT ;  /* 0x0000000000ff782f */ /* 0x000fe20003800000 */
[----:B---3--:R-:W-:Y:S01]  /*05f0*/  ULEA UR4, UR4, UR5, 0x18 ;  /* 0x0000000504047291 */ /* 0x008fe2000f8ec0ff */
[----:B------:R-:W3:Y:S11]  /*0600*/  FENCE.VIEW.ASYNC.S ;  /* 0x00000000000073c6 */ /* 0x000ef60000000000 */
[----:B---3--:R3:W4:Y:S01]  /*0610*/  SYNCS.EXCH.64 URZ, [UR4], UR8 ;  /* 0x0000000804ff75b2 */ /* 0x0087220008000100 */
[----:B------:R3:W1:Y:S01]  /*0620*/  SYNCS.EXCH.64 URZ, [UR4+0x18], UR6 ;  /* 0x0000180604ff75b2 */ /* 0x0006620008000100 */
[----:B------:R3:W1:Y:S01]  /*0630*/  SYNCS.EXCH.64 URZ, [UR4+0x8], UR8 ;  /* 0x0000080804ff75b2 */ /* 0x0006620008000100 */
[----:B------:R3:W1:Y:S01]  /*0640*/  SYNCS.EXCH.64 URZ, [UR4+0x20], UR6 ;  /* 0x0000200604ff75b2 */ /* 0x0006620008000100 */
[----:B------:R3:W1:Y:S01]  /*0650*/  SYNCS.EXCH.64 URZ, [UR4+0x10], UR8 ;  /* 0x0000100804ff75b2 */ /* 0x0006620008000100 */
[----:B------:R3:W1:Y:S01]  /*0660*/  SYNCS.EXCH.64 URZ, [UR4+0x28], UR6 ;  /* 0x0000280604ff75b2 */ /* 0x0006620008000100 */
[----:B------:R-:W-:Y:S01]  /*0670*/  NOP ;  /* 0x0000000000007918 */ /* 0x000fe20000000000 */
.L_x_9:
[----:B------:R-:W2:Y:S01]  /*0680*/  SHFL.IDX PT, R2, R75, RZ, 0x1f ;  /* 0x00001fff4b027589 */ /* 0x000ea200000e0000 */
[----:B------:R-:W-:Y:S01]  /*0690*/  NOP ;  /* 0x0000000000007918 */ /* 0x000fe20000000000 */
[----:B--2---:R-:W-:-:S13]  /*06a0*/  ISETP.NE.AND P0, PT, R2, 0x1, PT ;  /* 0x000000010200780c */ /* 0x004fda0003f05270 */
[----:B------:R-:W-:Y:S05]  /*06b0*/  @P0 BRA `(.L_x_10) ;  /* 0x0000000000480947 */ /* 0x000fea0003800000 */
[----:B---3--:R-:W2:Y:S01]  /*06c0*/  S2UR UR4, SR_CgaCtaId ;  /* 0x00000000000479c3 */ /* 0x008ea20000008800 */
        /* <DEDUP_REMOVED lines=10> */
[----:B--2---:R-:W-:Y:S01]  /*0770*/  ULEA UR4, UR4, UR5, 0x18 ;  /* 0x0000000504047291 */ /* 0x004fe2000f8ec0ff */
[----:B------:R-:W2:Y:S11]  /*0780*/  FENCE.VIEW.ASYNC.S ;  /* 0x00000000000073c6 */ /* 0x000eb60000000000 */
[----:B--2---:R2:W3:Y:S01]  /*0790*/  SYNCS.EXCH.64 URZ, [UR4+0x30], UR8 ;  /* 0x0000300804ff75b2 */ /* 0x0044e20008000100 */
[----:B------:R2:W1:Y:S01]  /*07a0*/  SYNCS.EXCH.64 URZ, [UR4+0x40], UR6 ;  /* 0x0000400604ff75b2 */ /* 0x0004620008000100 */
[----:B------:R2:W1:Y:S01]  /*07b0*/  SYNCS.EXCH.64 URZ, [UR4+0x38], UR8 ;  /* 0x0000380804ff75b2 */ /* 0x0004620008000100 */
[----:B------:R2:W1:Y:S01]  /*07c0*/  SYNCS.EXCH.64 URZ, [UR4+0x48], UR6 ;  /* 0x0000480604ff75b2 */ /* 0x0004620008000100 */
[----:B------:R-:W-:Y:S01]  /*07d0*/  NOP ;  /* 0x0000000000007918 */ /* 0x000fe20000000000 */
.L_x_10:
[----:B------:R-:W4:Y:S01]  /*07e0*/  SHFL.IDX PT, R2, R75, RZ, 0x1f ;  /* 0x00001fff4b027589 */ /* 0x000f2200000e0000 */
[----:B------:R-:W-:Y:S01]  /*07f0*/  NOP ;  /* 0x0000000000007918 */ /* 0x000fe20000000000 */
[----:B----4-:R-:W-:-:S13]  /*0800*/  ISETP.NE.AND P0, PT, R2, 0x3, PT ;  /* 0x000000030200780c */ /* 0x010fda0003f05270 */
[----:B------:R-:W-:Y:S05]  /*0810*/  @P0 BRA `(.L_x_11) ;  /* 0x0000000000300947 */ /* 0x000fea0003800000 */
[----:B--23--:R-:W2:Y:S01]  /*0820*/  S2UR UR6, SR_CgaCtaId ;  /* 0x00000000000679c3 */ /* 0x00cea20000008800 */
[----:B------:R-:W-:Y:S01]  /*0830*/  UMOV UR4, 0x400 ;  /* 0x0000040000047882 */ /* 0x000fe20000000000 */
[----:B------:R-:W-:Y:S01]  /*0840*/  UMOV UR5, 0x20 ;  /* 0x0000002000057882 */ /* 0x000fe20000000000 */
[----:B------:R-:W-:Y:S01]  /*0850*/  ELECT P0, URZ, PT ;  /* 0x0000000000ff782f */ /* 0x000fe20003800000 */
[----:B--2---:R-:W-:Y:S02]  /*0860*/  ULEA UR6, UR6, UR4, 0x18 ;  /* 0x0000000406067291 */ /* 0x004fe4000f8ec0ff */
[----:B------:R-:W-:-:S04]  /*0870*/  UIADD3 UR4, UPT, UPT, -UR5, 0x100000, URZ ;  /* 0x0010000005047890 */ /* 0x000fc8000fffe1ff */
[----:B------:R-:W-:Y:S02]  /*0880*/  USHF.L.U32 UR5, UR4, 0xb, URZ ;  /* 0x0000000b04057899 */ /* 0x000fe400080006ff */
[----:B------:R-:W-:Y:S01]  /*0890*/  USHF.L.U32 UR4, UR4, 0x1, URZ ;  /* 0x0000000104047899 */ /* 0x000fe200080006ff */
[----:B------:R-:W2:Y:S11]  /*08a0*/  FENCE.VIEW.ASYNC.S ;  /* 0x00000000000073c6 */ /* 0x000eb60000000000 */
[----:B--2---:R4:W2:Y:S01]  /*08b0*/  SYNCS.EXCH.64 URZ, [UR6+0x50], UR4 ;  /* 0x0000500406ff75b2 */ /* 0x0048a20008000100 */
[----:B------:R4:W3:Y:S02]  /*08c0*/  SYNCS.EXCH.64 URZ, [UR6+0x58], UR4 ;  /* 0x0000580406ff75b2 */ /* 0x0008e40008000100 */
[----:B----4-:R-:W-:Y:S01]  /*08d0*/  NOP ;  /* 0x0000000000007918 */ /* 0x010fe20000000000 */
.L_x_11:
[----:B------:R-:W4:Y:S01]  /*08e0*/  SHFL.IDX PT, R2, R75, RZ, 0x1f ;  /* 0x00001fff4b027589 */ /* 0x000f2200000e0000 */
[----:B------:R-:W-:Y:S01]  /*08f0*/  NOP ;  /* 0x0000000000007918 */ /* 0x000fe20000000000 */
[----:B----4-:R-:W-:-:S13]  /*0900*/  ISETP.NE.AND P0, PT, R2, 0x4, PT ;  /* 0x000000040200780c */ /* 0x010fda0003f05270 */
[----:B------:R-:W-:Y:S05]  /*0910*/  @P0 BRA `(.L_x_12) ;  /* 0x00000000004c0947 */ /* 0x000fea0003800000 */
[----:B--23--:R-:W2:Y:S01]  /*0920*/  S2UR UR6, SR_CgaCtaId ;  /* 0x00000000000679c3 */ /* 0x00cea20000008800 */
[----:B------:R-:W-:Y:S01]  /*0930*/  UMOV UR4, 0x1e0 ;  /* 0x000001e000047882 */ /* 0x000fe20000000000 */
[----:B------:R-:W-:Y:S01]  /*0940*/  UMOV UR5, 0x400 ;  /* 0x0000040000057882 */ /* 0x000fe20000000000 */
[----:B------:R-:W-:Y:S01]  /*0950*/  USEL UR4, UR4, 0x1a0, UP3 ;  /* 0x000001a004047887 */ /* 0x000fe20009800000 */
[----:B------:R-:W-:Y:S01]  /*0960*/  UMOV UR8, 0x1 ;  /* 0x0000000100087882 */ /* 0x000fe20000000000 */
[----:B------:R-:W-:Y:S01]  /*0970*/  ELECT P0, URZ, PT ;  /* 0x0000000000ff782f */ /* 0x000fe20003800000 */
[----:B------:R-:W-:-:S04]  /*0980*/  UIADD3 UR8, UPT, UPT, -UR8, 0x100000, URZ ;  /* 0x0010000008087890 */ /* 0x000fc8000fffe1ff */
[----:B------:R-:W-:Y:S02]  /*0990*/  USHF.L.U32 UR9, UR8, 0xb, URZ ;  /* 0x0000000b08097899 */ /* 0x000fe400080006ff */
[----:B------:R-:W-:Y:S02]  /*09a0*/  USHF.L.U32 UR8, UR8, 0x1, URZ ;  /* 0x0000000108087899 */ /* 0x000fe400080006ff */
[----:B--2---:R-:W-:Y:S02]  /*09b0*/  ULEA UR6, UR6, UR5, 0x18 ;  /* 0x0000000506067291 */ /* 0x004fe4000f8ec0ff */
[----:B------:R-:W-:-:S04]  /*09c0*/  UIADD3 UR4, UPT, UPT, -UR4, 0x100000, URZ ;  /* 0x0010000004047890 */ /* 0x000fc8000fffe1ff */
[----:B------:R-:W-:Y:S02]  /*09d0*/  USHF.L.U32 UR5, UR4, 0xb, URZ ;  /* 0x0000000b04057899 */ /* 0x000fe400080006ff */
[----:B------:R-:W-:Y:S01]  /*09e0*/  USHF.L.U32 UR4, UR4, 0x1, URZ ;  /* 0x0000000104047899 */ /* 0x000fe200080006ff */
[----:B------:R-:W2:Y:S03]  /*09f0*/  FENCE.VIEW.ASYNC.S ;  /* 0x00000000000073c6 */ /* 0x000ea60000000000 */
[----:B--2---:R4:W2:Y:S08]  /*0a00*/  SYNCS.EXCH.64 URZ, [UR6+0x60], UR8 ;  /* 0x0000600806ff75b2 */ /* 0x0048b00008000100 */
[----:B------:R4:W3:Y:S01]  /*0a10*/  SYNCS.EXCH.64 URZ, [UR6+0x70], UR4 ;  /* 0x0000700406ff75b2 */ /* 0x0008e20008000100 */
[----:B------:R4:W1:Y:S01]  /*0a20*/  SYNCS.EXCH.64 URZ, [UR6+0x68], UR8 ;  /* 0x0000680806ff75b2 */ /* 0x0008620008000100 */
[----:B------:R4:W1:Y:S02]  /*0a30*/  SYNCS.EXCH.64 URZ, [UR6+0x78], UR4 ;  /* 0x0000780406ff75b2 */ /* 0x0008640008000100 */
[----:B----4-:R-:W-:Y:S01]  /*0a40*/  NOP ;  /* 0x0000000000007918 */ /* 0x010fe20000000000 */
.L_x_12:
[----:B------:R-:W4:Y:S01]  /*0a50*/  SHFL.IDX PT, R2, R75, RZ, 0x1f ;  /* 0x00001fff4b027589 */ /* 0x000f2200000e0000 */
[----:B------:R-:W-:Y:S01]  /*0a60*/  NOP ;  /* 0x0000000000007918 */ /* 0x000fe20000000000 */
[----:B----4-:R-:W-:-:S13]  /*0a70*/  ISETP.NE.AND P0, PT, R2, 0x5, PT ;  /* 0x000000050200780c */ /* 0x010fda0003f05270 */
[----:B------:R-:W-:Y:S05]  /*0a80*/  @P0 BRA `(.L_x_13) ;  /* 0x0000000000580947 */ /* 0x000fea0003800000 */
[----:B--23--:R-:W2:Y:S01]  /*0a90*/  S2UR UR4, SR_CgaCtaId ;  /* 0x00000000000479c3 */ /* 0x00cea20000008800 */
        /* <DEDUP_REMOVED lines=12> */
[----:B--2---:R4:W2:Y:S01]  /*0b60*/  SYNCS.EXCH.64 URZ, [UR4+0x80], UR8 ;  /* 0x0000800804ff75b2 */ /* 0x0048a20008000100 */
[----:B------:R4:W3:Y:S01]  /*0b70*/  SYNCS.EXCH.64 URZ, [UR4+0xa0], UR6 ;  /* 0x0000a00604ff75b2 */ /* 0x0008e20008000100 */
[----:B------:R4:W1:Y:S01]  /*0b80*/  SYNCS.EXCH.64 URZ, [UR4+0x88], UR8 ;  /* 0x0000880804ff75b2 */ /* 0x0008620008000100 */
[----:B------:R4:W1:Y:S01]  /*0b90*/  SYNCS.EXCH.64 URZ, [UR4+0xa8], UR6 ;  /* 0x0000a80604ff75b2 */ /* 0x0008620008000100 */
[----:B------:R4:W1:Y:S01]  /*0ba0*/  SYNCS.EXCH.64 URZ, [UR4+0x90], UR8 ;  /* 0x0000900804ff75b2 */ /* 0x0008620008000100 */
[----:B------:R4:W1:Y:S01]  /*0bb0*/  SYNCS.EXCH.64 URZ, [UR4+0xb0], UR6 ;  /* 0x0000b00604ff75b2 */ /* 0x0008620008000100 */
[----:B------:R4:W1:Y:S01]  /*0bc0*/  SYNCS.EXCH.64 URZ, [UR4+0x98], UR8 ;  /* 0x0000980804ff75b2 */ /* 0x0008620008000100 */
[----:B------:R4:W1:Y:S02]  /*0bd0*/  SYNCS.EXCH.64 URZ, [UR4+0xb8], UR6 ;  /* 0x0000b80604ff75b2 */ /* 0x0008640008000100 */
[----:B----4-:R-:W-:Y:S01]  /*0be0*/  NOP ;  /* 0x0000000000007918 */ /* 0x010fe20000000000 */
.L_x_13:
[----:B------:R-:W4:Y:S01]  /*0bf0*/  SHFL.IDX PT, R2, R75, RZ, 0x1f ;  /* 0x00001fff4b027589 */ /* 0x000f2200000e0000 */
[----:B------:R-:W1:Y:S01]  /*0c00*/  S2UR UR45, SR_CgaCtaId ;  /* 0x00000000002d79c3 */ /* 0x000e620000008800 */
[----:B------:R-:W-:Y:S01]  /*0c10*/  NOP ;  /* 0x0000000000007918 */ /* 0x000fe20000000000 */
[----:B----4-:R-:W-:-:S13]  /*0c20*/  ISETP.NE.AND P0, PT, R2, 0x3, PT ;  /* 0x000000030200780c */ /* 0x010fda0003f05270 */
[----:B-1----:R-:W-:Y:S05]  /*0c30*/  @P0 BRA `(.L_x_14) ;  /* 0x0000000000340947 */ /* 0x002fea0003800000 */
[----:B--23--:R-:W-:Y:S01]  /*0c40*/  UMOV UR4, 0x400 ;  /* 0x0000040000047882 */ /* 0x00cfe20000000000 */
[----:B------:R-:W-:Y:S01]  /*0c50*/  UMOV UR6, 0x20 ;  /* 0x0000002000067882 */ /* 0x000fe20000000000 */
[----:B------:R-:W-:Y:S02]  /*0c60*/  ULEA UR4, UR45, UR4, 0x18 ;  /* 0x000000042d047291 */ /* 0x000fe4000f8ec0ff */
[----:B------:R-:W-:-:S04]  /*0c70*/  UIADD3 UR6, UPT, UPT, -UR6, 0x100000, URZ ;  /* 0x0010000006067890 */ /* 0x000fc8000fffe1ff */
[----:B------:R-:W-:Y:S02]  /*0c80*/  USHF.L.U32 UR7, UR6, 0xb, URZ ;  /* 0x0000000b06077899 */ /* 0x000fe400080006ff */
[----:B------:R-:W-:Y:S01]  /*0c90*/  USHF.L.U32 UR6, UR6, 0x1, URZ ;  /* 0x0000000106067899 */ /* 0x000fe200080006ff */
[----:B------:R-:W-:Y:S01]  /*0ca0*/  ELECT P0, URZ, PT ;  /* 0x0000000000ff782f */ /* 0x000fe20003800000 */
[----:B------:R-:W1:Y:S10]  /*0cb0*/  FENCE.VIEW.ASYNC.S ;  /* 0x00000000000073c6 */ /* 0x000e740000000000 */
[----:B-1----:R1:W4:Y:S01]  /*0cc0*/  SYNCS.EXCH.64 URZ, [UR4+0xc0], UR6 ;  /* 0x0000c00604ff75b2 */ /* 0x0023220008000100 */
[----:B------:R1:W2:Y:S01]  /*0cd0*/  SYNCS.EXCH.64 URZ, [UR4+0xd0], UR6 ;  /* 0x0000d00604ff75b2 */ /* 0x0002a20008000100 */
[----:B------:R1:W3:Y:S01]  /*0ce0*/  SYNCS.EXCH.64 URZ, [UR4+0xc8], UR6 ;  /* 0x0000c80604ff75b2 */ /* 0x0002e20008000100 */
[----:B------:R1:W1:Y:S01]  /*0cf0*/  SYNCS.EXCH.64 URZ, [UR4+0xd8], UR6 ;  /* 0x0000d80604ff75b2 */ /* 0x0002620008000100 */
[----:B------:R-:W-:Y:S01]  /*0d00*/  NOP ;  /* 0x0000000000007918 */ /* 0x000fe20000000000 */
.L_x_14:
[----:B-123--:R-:W1:Y:S01]  /*0d10*/  LDCU UR4, c[0x0][0x36c] ;  /* 0x00006d80ff0477ac */ /* 0x00ee620008000800 */
[----:B------:R-:W-:Y:S01]  /*0d20*/  ISETP.NE.OR P3, PT, R0, 0x2, !P3 ;  /* 0x000000020000780c */ /* 0x000fe20005f65670 */
[----:B------:R-:W-:Y:S01]  /*0d30*/  NOP ;  /* 0x0000000000007918 */ /* 0x000fe20000000000 */
[----:B------:R-:W-:Y:S01]  /*0d40*/  LOP3.LUT R0, R84, 0x1f, RZ, 0xc0, !PT ;  /* 0x0000001f54007812 */ /* 0x000fe200078ec0ff */
[----:B------:R-:W-:Y:S02]  /*0d50*/  UISETP.NE.AND UP4, UPT, UR17, URZ, UPT ;  /* 0x000000ff1100728c */ /* 0x000fe4000bf85270 */
[----:B-1----:R-:W-:-:S09]  /*0d60*/  UISETP.EQ.U32.AND UP5, UPT, UR4, 0x1, UPT ;  /* 0x000000010400788c */ /* 0x002fd2000bfa2070 */
[----:B------:R-:W-:Y:S05]  /*0d70*/  BRA.U !UP5, `(.L_x_15) ;  /* 0x000000010d087547 */ /* 0x000fea000b800000 */
[----:B----4-:R-:W-:Y:S01]  /*0d80*/  UCGABAR_ARV ;  /* 0x00000000000079c7 */ /* 0x010fe20008000000 */
[----:B------:R-:W-:Y:S05]  /*0d90*/  BRA `(.L_x_16) ;  /* 0x0000000000047947 */ /* 0x000fea0003800000 */
.L_x_15:
[----:B----4-:R-:W-:Y:S01]  /*0da0*/  NOP ;  /* 0x0000000000007918 */ /* 0x010fe20000000000 */
.L_x_16:
[----:B------:R-:W1:Y:S01]  /*0db0*/  S2UR UR7, SR_CTAID.X ;  /* 0x00000000000779c3 */ /* 0x000e620000002500 */
[----:B------:R-:W-:-:S05]  /*0dc0*/  CS2R.32 R76, SR_CgaSize ;  /* 0x00000000004c7805 */ /* 0x000fca0000008a00 */
[----:B------:R-:W-:-:S05]  /*0dd0*/  IMAD R76, R76, -0xa0, RZ ;  /* 0xffffff604c4c7824 */ /* 0x000fca00078e02ff */
[----:B------:R-:W-:-:S14]  /*0de0*/  R2UR UR5, R76 ;  /* 0x000000004c0572ca */ /* 0x000fdc00000e0000 */
[----:B------:R-:W2:Y:S01]  /*0df0*/  LDCU UR5, c[0x0][UR5+0x2b0] ;  /* 0x00005600050577ac */ /* 0x000ea20008000800 */
[----:B------:R-:W-:-:S05]  /*0e00*/  CS2R.32 R76, SR_CgaSize ;  /* 0x00000000004c7805 */ /* 0x000fca0000008a00 */
[----:B------:R-:W-:-:S05]  /*0e10*/  IMAD R76, R76, -0xa0, RZ ;  /* 0xffffff604c4c7824 */ /* 0x000fca00078e02ff */
[----:B------:R-:W-:-:S14]  /*0e20*/  R2UR UR4, R76 ;  /* 0x000000004c0472ca */ /* 0x000fdc00000e0000 */
[----:B------:R-:W3:Y:S01]  /*0e30*/  LDCU UR4, c[0x0][UR4+0x2b4] ;  /* 0x00005680040477ac */ /* 0x000ee20008000800 */
[----:B------:R-:W4:Y:S01]  /*0e40*/  S2UR UR8, SR_CTAID.Y ;  /* 0x00000000000879c3 */ /* 0x000f220000002600 */
[----:B------:R-:W-:-:S05]  /*0e50*/  CS2R.32 R76, SR_CgaSize ;  /* 0x00000000004c7805 */ /* 0x000fca0000008a00 */
[----:B------:R-:W-:-:S05]  /*0e60*/  IMAD R76, R76, -0xa0, RZ ;  /* 0xffffff604c4c7824 */ /* 0x000fca00078e02ff */
[----:B------:R-:W-:-:S14]  /*0e70*/  R2UR UR9, R76 ;  /* 0x000000004c0972ca */ /* 0x000fdc00000e0000 */
[----:B------:R-:W3:Y:S01]  /*0e80*/  LDCU UR9, c[0x0][UR9+0x2a0] ;  /* 0x00005400090977ac */ /* 0x000ee20008000800 */
[----:B------:R-:W3:Y:S01]  /*0e90*/  LDCU UR21, c[0x0][0xb24] ;  /* 0x00016480ff1577ac */ /* 0x000ee20008000800 */
[----:B------:R-:W1:Y:S01]  /*0ea0*/  S2UR UR36, SR_CTAID.Z ;  /* 0x00000000002479c3 */ /* 0x000e620000002700 */
[----:B------:R-:W-:-:S05]  /*0eb0*/  CS2R.32 R76, SR_CgaSize ;  /* 0x00000000004c7805 */ /* 0x000fca0000008a00 */
[----:B------:R-:W-:-:S05]  /*0ec0*/  IMAD R76, R76, -0xa0, RZ ;  /* 0xffffff604c4c7824 */ /* 0x000fca00078e02ff */
[----:B------:R-:W-:-:S14]  /*0ed0*/  R2UR UR63, R76 ;  /* 0x000000004c3f72ca */ /* 0x000fdc00000e0000 */
[----:B------:R-:W3:Y:S01]  /*0ee0*/  LDCU UR63, c[0x0][UR63+0x2a4] ;  /* 0x000054803f3f77ac */ /* 0x000ee20008000800 */
[----:B------:R-:W3:Y:S01]  /*0ef0*/  LDCU UR42, c[0x0][0xb24] ;  /* 0x00016480ff2a77ac */ /* 0x000ee20008000800 */
[----:B-1----:R-:W-:Y:S01]  /*0f00*/  I2FP.F32.U32 R3, UR7 ;  /* 0x0000000700037c45 */ /* 0x002fe20008201000 */
[----:B------:R-:W1:Y:S04]  /*0f10*/  LDCU UR28, c[0x0][0xb30] ;  /* 0x00016600ff1c77ac */ /* 0x000e680008000800 */
[----:B--2---:R-:W-:Y:S01]  /*0f20*/  FMUL R3, R3, UR5 ;  /* 0x0000000503037c20 */ /* 0x004fe20008400000 */
[----:B------:R-:W-:Y:S01]  /*0f30*/  USHF.L.U32 UR26, UR45, 0xb, URZ ;  /* 0x0000000b2d1a7899 */ /* 0x000fe200080006ff */
[----:B----4-:R-:W-:Y:S01]  /*0f40*/  I2FP.F32.U32 R2, UR8 ;  /* 0x0000000800027c45 */ /* 0x010fe20008201000 */
[----:B---3--:R-:W-:-:S03]  /*0f50*/  UISETP.GE.AND UP2, UPT, UR21, 0x1, UPT ;  /* 0x000000011500788c */ /* 0x008fc6000bf46270 */
[----:B------:R-:W2:Y:S01]  /*0f60*/  F2I.U32.TRUNC.NTZ R3, R3 ;  /* 0x0000000300037305 */ /* 0x000ea2000020f000 */
[----:B------:R-:W-:Y:S01]  /*0f70*/  UMOV UR16, UR7 ;  /* 0x0000000700107c82 */ /* 0x000fe20008000000 */
[----:B------:R-:W-:Y:S01]  /*0f80*/  FMUL R2, R2, UR4 ;  /* 0x0000000402027c20 */ /* 0x000fe20008400000 */
[----:B------:R-:W-:-:S05]  /*0f90*/  UMOV UR20, UR8 ;  /* 0x0000000800147c82 */ /* 0x000fca0008000000 */
[----:B------:R-:W3:Y:S01]  /*0fa0*/  F2I.U32.TRUNC.NTZ R2, R2 ;  /* 0x0000000200027305 */ /* 0x000ee2000020f000 */
[----:B--2---:R-:W-:Y:S02]  /*0fb0*/  R2UR UR4, R3 ;  /* 0x00000000030472ca */ /* 0x004fe400000e0000 */
[----:B---3--:R-:W-:Y:S02]  /*0fc0*/  R2UR UR6, R2 ;  /* 0x00000000020672ca */ /* 0x008fe400000e0000 */
[----:B------:R-:W-:-:S09]  /*0fd0*/  PRMT R2, RZ, 0x7610, R2 ;  /* 0x00007610ff027816 */ /* 0x000fd20000000002 */
[----:B------:R-:W-:-:S04]  /*0fe0*/  UIADD3 UR5, UPT, UPT, -UR4, URZ, URZ ;  /* 0x000000ff04057290 */ /* 0x000fc8000fffe1ff */
[----:B------:R-:W-:Y:S02]  /*0ff0*/  UIMAD UR5, UR9, UR5, UR7 ;  /* 0x00000005090572a4 */ /* 0x000fe4000f8e0207 */
[----:B------:R-:W-:-:S04]  /*1000*/  UIADD3 UR4, UPT, UPT, -UR6, URZ, URZ ;  /* 0x000000ff06047290 */ /* 0x000fc8000fffe1ff */
[----:B------:R-:W-:Y:S01]  /*1010*/  IMAD.U32 R76, RZ, RZ, UR5 ;  /* 0x00000005ff4c7e24 */ /* 0x000fe2000f8e00ff */
[----:B------:R-:W-:Y:S01]  /*1020*/  UIMAD UR63, UR63, UR4, UR8 ;  /* 0x000000043f3f72a4 */ /* 0x000fe2000f8e0208 */
[----:B-1----:R-:W-:Y:S11]  /*1030*/  BRA.U UP4, `(.L_x_17) ;  /* 0x0000000104287547 */ /* 0x002ff6000b800000 */
[----:B------:R-:W-:Y:S01]  /*1040*/  R2UR UR4, R76 ;  /* 0x000000004c0472ca */ /* 0x000fe200000e0000 */
[----:B------:R-:W-:Y:S02]  /*1050*/  UISETP.NE.AND UP0, UPT, UR63, URZ, UPT ;  /* 0x000000ff3f00728c */ /* 0x000fe4000bf05270 */
[----:B------:R-:W-:-:S10]  /*1060*/  UISETP.NE.AND UP1, UPT, UR63, 0x1, UPT ;  /* 0x000000013f00788c */ /* 0x000fd4000bf25270 */
[----:B------:R-:W-:-:S04]  /*1070*/  UISETP.EQ.OR UP0, UPT, UR4, URZ, !UP0 ;  /* 0x000000ff0400728c */ /* 0x000fc8000c702670 */
[----:B------:R-:W-:Y:S02]  /*1080*/  USEL UR5, URZ, 0x1, !UP0 ;  /* 0x00000001ff057887 */ /* 0x000fe4000c000000 */
[----:B------:R-:W-:Y:S02]  /*1090*/  UISETP.NE.AND UP0, UPT, UR4, URZ, UPT ;  /* 0x000000ff0400728c */ /* 0x000fe4000bf05270 */
[----:B------:R-:W-:-:S04]  /*10a0*/  USEL UR4, URZ, 0x2, UP1 ;  /* 0x00000002ff047887 */ /* 0x000fc80008800000 */
[----:B------:R-:W-:-:S04]  /*10b0*/  USEL UR4, UR4, 0x2, UP0 ;  /* 0x0000000204047887 */ /* 0x000fc80008000000 */
[----:B------:R-:W-:-:S06]  /*10c0*/  UIADD3 UR4, UPT, UPT, UR5, UR4, URZ ;  /* 0x0000000405047290 */ /* 0x000fcc000fffe0ff */
[----:B------:R-:W-:Y:S02]  /*10d0*/  MOV R2, UR4 ;  /* 0x0000000400027c02 */ /* 0x000fe40008000f00 */
.L_x_17:
[----:B------:R-:W-:Y:S05]  /*10e0*/  BRA.U !UP2, `(.L_x_18) ;  /* 0x000000010ad47547 */ /* 0x000fea000b800000 */
[----:B------:R-:W1:Y:S01]  /*10f0*/  LDCU.128 UR12, c[0x0][0xb10] ;  /* 0x00016200ff0c77ac */ /* 0x000e620008000c00 */
[----:B------:R-:W2:Y:S01]  /*1100*/  LDCU UR6, c[0x0][0x370] ;  /* 0x00006e00ff0677ac */ /* 0x000ea20008000800 */
[----:B------:R-:W3:Y:S01]  /*1110*/  LDCU UR5, c[0x0][0x374] ;  /* 0x00006e80ff0577ac */ /* 0x000ee20008000800 */
[----:B------:R-:W4:Y:S01]  /*1120*/  LDCU UR27, c[0x0][0xb0c] ;  /* 0x00016180ff1b77ac */ /* 0x000f220008000800 */
[----:B------:R-:W4:Y:S01]  /*1130*/  LDCU UR4, c[0x0][0xb20] ;  /* 0x00016400ff0477ac */ /* 0x000f220008000800 */
[----:B------:R-:W4:Y:S01]  /*1140*/  LDCU.64 UR8, c[0x0][0xb28] ;  /* 0x00016500ff0877ac */ /* 0x000f220008000a00 */
[----:B-1----:R-:W-:Y:S02]  /*1150*/  UISETP.NE.AND UP0, UPT, UR14, 0x1, UPT ;  /* 0x000000010e00788c */ /* 0x002fe4000bf05270 */
[----:B---3--:R-:W-:Y:S02]  /*1160*/  UIMAD.WIDE.U32 UR10, UR5, UR15, URZ ;  /* 0x0000000f050a72a5 */ /* 0x008fe4000f8e00ff */
[----:B--2---:R-:W-:-:S02]  /*1170*/  UIMAD.WIDE.U32 UR22, UR6, UR12, URZ ;  /* 0x0000000c061672a5 */ /* 0x004fc4000f8e00ff */
[----:B----4-:R-:W-:Y:S02]  /*1180*/  UISETP.NE.AND UP1, UPT, UR27, 0x1, UPT ;  /* 0x000000011b00788c */ /* 0x010fe4000bf25270 */
[----:B------:R-:W-:Y:S01]  /*1190*/  UISETP.NE.AND UP2, UPT, UR21, 0x1, UPT ;  /* 0x000000011500788c */ /* 0x000fe2000bf45270 */
[----:B------:R-:W-:Y:S02]  /*11a0*/  UMOV UR10, UR11 ;  /* 0x0000000b000a7c82 */ /* 0x000fe40008000000 */
[----:B------:R-:W-:Y:S01]  /*11b0*/  UMOV UR22, UR23 ;  /* 0x0000001700167c82 */ /* 0x000fe20008000000 */
[----:B------:R-:W-:Y:S02]  /*11c0*/  @UP0 USHF.R.U32.HI UR5, URZ, UR4, UR10 ;  /* 0x00000004ff050299 */ /* 0x000fe4000801160a */
[----:B------:R-:W-:Y:S02]  /*11d0*/  UIMAD.WIDE.U32 UR24, UR20, UR15, URZ ;  /* 0x0000000f141872a5 */ /* 0x000fe4000f8e00ff */
[----:B------:R-:W-:-:S02]  /*11e0*/  UIMAD.WIDE.U32 UR10, UR5, UR8, URZ ;  /* 0x00000008050a72a5 */ /* 0x000fc4000f8e00ff */
[----:B------:R-:W-:Y:S02]  /*11f0*/  @UP1 USHF.R.U32.HI UR6, URZ, UR13, UR22 ;  /* 0x0000000dff061299 */ /* 0x000fe40008011616 */
[----:B------:R-:W-:Y:S02]  /*1200*/  UIMAD.WIDE.U32 UR18, UR16, UR12, URZ ;  /* 0x0000000c101272a5 */ /* 0x000fe4000f8e00ff */
[----:B------:R-:W-:Y:S01]  /*1210*/  UIMAD.WIDE.U32 UR22, UR6, UR8, URZ ;  /* 0x00000008061672a5 */ /* 0x000fe2000f8e00ff */
[----:B------:R-:W-:Y:S01]  /*1220*/  UMOV UR24, UR25 ;  /* 0x0000001900187c82 */ /* 0x000fe20008000000 */
[----:B------:R-:W-:Y:S01]  /*1230*/  UMOV UR10, UR11 ;  /* 0x0000000b000a7c82 */ /* 0x000fe20008000000 */
[----:B------:R-:W-:Y:S02]  /*1240*/  USHF.R.U32.HI UR24, URZ, UR4, UR24 ;  /* 0x00000004ff187299 */ /* 0x000fe40008011618 */
[----:B------:R-:W-:Y:S02]  /*1250*/  @UP2 USHF.R.U32.HI UR5, URZ, UR9, UR10 ;  /* 0x00000009ff052299 */ /* 0x000fe4000801160a */
[----:B------:R-:W-:Y:S01]  /*1260*/  UMOV UR7, UR23 ;  /* 0x0000001700077c82 */ /* 0x000fe20008000000 */
[----:B------:R-:W-:Y:S01]  /*1270*/  UMOV UR18, UR19 ;  /* 0x0000001300127c82 */ /* 0x000fe20008000000 */
[----:B------:R-:W-:-:S02]  /*1280*/  @UP2 USHF.R.U32.HI UR6, URZ, UR9, UR7 ;  /* 0x00000009ff062299 */ /* 0x000fc40008011607 */
[----:B------:R-:W-:Y:S02]  /*1290*/  USHF.R.U32.HI UR13, URZ, UR13, UR18 ;  /* 0x0000000dff0d7299 */ /* 0x000fe40008011612 */
[----:B------:R-:W-:Y:S02]  /*12a0*/  USEL UR4, UR20, UR24, !UP0 ;  /* 0x0000001814047287 */ /* 0x000fe4000c000000 */
[----:B------:R-:W-:Y:S02]  /*12b0*/  UIMAD UR7, UR5, UR21, URZ ;  /* 0x00000015050772a4 */ /* 0x000fe4000f8e02ff */
[----:B------:R-:W-:Y:S02]  /*12c0*/  USEL UR5, UR16, UR13, !UP1 ;  /* 0x0000000d10057287 */ /* 0x000fe4000c800000 */
[----:B------:R-:W-:Y:S02]  /*12d0*/  UIMAD UR12, UR6, UR21, URZ ;  /* 0x00000015060c72a4 */ /* 0x000fe4000f8e02ff */
[----:B------:R-:W-:-:S02]  /*12e0*/  UISETP.GE.AND UP0, UPT, UR4, UR7, UPT ;  /* 0x000000070400728c */ /* 0x000fc4000bf06270 */
[----:B------:R-:W-:Y:S02]  /*12f0*/  UIMAD.WIDE.U32 UR10, UR4, UR8, URZ ;  /* 0x00000008040a72a5 */ /* 0x000fe4000f8e00ff */
[----:B------:R-:W-:Y:S02]  /*1300*/  UISETP.GE.OR UP0, UPT, UR5, UR12, UP0 ;  /* 0x0000000c0500728c */ /* 0x000fe40008706670 */
[----:B------:R-:W-:Y:S02]  /*1310*/  UIMAD.WIDE.U32 UR12, UR5, UR8, URZ ;  /* 0x00000008050c72a5 */ /* 0x000fe4000f8e00ff */
[----:B------:R-:W-:Y:S01]  /*1320*/  UIADD3 UR10, UPT, UPT, -UR4, URZ, URZ ;  /* 0x000000ff040a7290 */ /* 0x000fe2000fffe1ff */
[----:B------:R-:W-:Y:S01]  /*1330*/  UMOV UR8, UR11 ;  /* 0x0000000b00087c82 */ /* 0x000fe20008000000 */
[----:B------:R-:W-:Y:S02]  /*1340*/  UIADD3 UR11, UPT, UPT, -UR5, URZ, URZ ;  /* 0x000000ff050b7290 */ /* 0x000fe4000fffe1ff */
[----:B------:R-:W-:-:S03]  /*1350*/  USHF.R.U32.HI UR8, URZ, UR9, UR8 ;  /* 0x00000009ff087299 */ /* 0x000fc60008011608 */
[----:B------:R-:W-:Y:S01]  /*1360*/  @!UP0 UMOV UR7, UR13 ;  /* 0x0000000d00078c82 */ /* 0x000fe20008000000 */
[----:B------:R-:W-:Y:S02]  /*1370*/  UIMAD UR20, UR14, UR10, UR20 ;  /* 0x0000000a0e1472a4 */ /* 0x000fe4000f8e0214 */
[----:B------:R-:W-:Y:S02]  /*1380*/  USEL UR8, UR4, UR8, !UP2 ;  /* 0x0000000804087287 */ /* 0x000fe4000d000000 */
[----:B------:R-:W-:Y:S02]  /*1390*/  @!UP0 USHF.R.U32.HI UR7, URZ, UR9, UR7 ;  /* 0x00000009ff078299 */ /* 0x000fe40008011607 */
[----:B------:R-:W-:Y:S02]  /*13a0*/  UIADD3 UR9, UPT, UPT, -UR8, URZ, URZ ;  /* 0x000000ff08097290 */ /* 0x000fe4000fffe1ff */
[----:B------:R-:W-:Y:S02]  /*13b0*/  @!UP0 USEL UR7, UR5, UR7, !UP2 ;  /* 0x0000000705078287 */ /* 0x000fe4000d000000 */
[----:B------:R-:W-:-:S02]  /*13c0*/  UIMAD UR9, UR21, UR9, UR4 ;  /* 0x00000009150972a4 */ /* 0x000fc4000f8e0204 */
[----:B------:R-:W-:Y:S02]  /*13d0*/  @!UP0 UIADD3 UR8, UPT, UPT, UR8, -UR7, URZ ;  /* 0x8000000708088290 */ /* 0x000fe4000fffe0ff */
[----:B------:R-:W-:Y:S02]  /*13e0*/  @!UP0 UIMAD UR6, UR9, UR6, UR7 ;  /* 0x00000006090682a4 */ /* 0x000fe4000f8e0207 */
[----:B------:R-:W-:Y:S02]  /*13f0*/  @!UP0 UIMAD UR4, UR8, UR21, UR5 ;  /* 0x00000015080482a4 */ /* 0x000fe4000f8e0205 */
[----:B------:R-:W-:Y:S02]  /*1400*/  UIMAD UR16, UR27, UR11, UR16 ;  /* 0x0000000b1b1072a4 */ /* 0x000fe4000f8e0210 */
[----:B------:R-:W-:Y:S01]  /*1410*/  UIMAD UR20, UR4, UR14, UR20 ;  /* 0x0000000e041472a4 */ /* 0x000fe2000f8e0214 */
[----:B------:R-:W-:Y:S02]  /*1420*/  @!UP0 UMOV UR5, UR6 ;  /* 0x0000000600058c82 */ /* 0x000fe40008000000 */
[----:B------:R-:W-:-:S12]  /*1430*/  UIMAD UR16, UR5, UR27, UR16 ;  /* 0x0000001b051072a4 */ /* 0x000fd8000f8e0210 */
.L_x_18:
[----:B------:R-:W-:Y:S02]  /*1440*/  UISETP.NE.AND UP1, UPT, UR28, 0x1, UPT ;  /* 0x000000011c00788c */ /* 0x000fe4000bf25270 */
[----:B------:R-:W-:Y:S02]  /*1450*/  UISETP.NE.AND UP0, UPT, UR17, 0x2, UPT ;  /* 0x000000021100788c */ /* 0x000fe4000bf05270 */
[----:B------:R-:W-:-:S05]  /*1460*/  ULOP3.LUT UR24, UR26, 0x800, URZ, 0xc0, !UPT ;  /* 0x000008001a187892 */ /* 0x000fca000f8ec0ff */
[----:B------:R-:W-:Y:S07]  /*1470*/  BRA.U UP1, `(.L_x_19) ;  /* 0x0000000101447547 */ /* 0x000fee000b800000 */
[----:B------:R-:W1:Y:S01]  /*1480*/  LDCU.128 UR8, c[0x0][0xb10] ;  /* 0x00016200ff0877ac */ /* 0x000e620008000c00 */
[----:B------:R-:W2:Y:S01]  /*1490*/  LDCU UR12, c[0x0][0xb0c] ;  /* 0x00016180ff0c77ac */ /* 0x000ea20008000800 */
[----:B------:R-:W3:Y:S01]  /*14a0*/  LDCU UR13, c[0x0][0xb20] ;  /* 0x00016400ff0d77ac */ /* 0x000ee20008000800 */
[----:B-1----:R-:W-:Y:S02]  /*14b0*/  UIMAD.WIDE.U32 UR6, UR16, UR8, URZ ;  /* 0x00000008100672a5 */ /* 0x002fe4000f8e00ff */
[----:B------:R-:W-:Y:S02]  /*14c0*/  UIMAD.WIDE.U32 UR4, UR20, UR11, URZ ;  /* 0x0000000b140472a5 */ /* 0x000fe4000f8e00ff */
[----:B--2---:R-:W-:Y:S02]  /*14d0*/  UISETP.NE.AND UP2, UPT, UR12, 0x1, UPT ;  /* 0x000000010c00788c */ /* 0x004fe4000bf45270 */
[----:B------:R-:W-:Y:S01]  /*14e0*/  UISETP.NE.AND UP1, UPT, UR10, 0x1, UPT ;  /* 0x000000010a00788c */ /* 0x000fe2000bf25270 */
[----:B------:R-:W-:-:S02]  /*14f0*/  UMOV UR6, UR7 ;  /* 0x0000000700067c82 */ /* 0x000fc40008000000 */
[----:B------:R-:W-:Y:S01]  /*1500*/  UMOV UR4, UR5 ;  /* 0x0000000500047c82 */ /* 0x000fe20008000000 */
[----:B------:R-:W-:Y:S02]  /*1510*/  USHF.R.U32.HI UR6, URZ, UR9, UR6 ;  /* 0x00000009ff067299 */ /* 0x000fe40008011606 */
[----:B---3--:R-:W-:Y:S02]  /*1520*/  USHF.R.U32.HI UR4, URZ, UR13, UR4 ;  /* 0x0000000dff047299 */ /* 0x008fe40008011604 */
[----:B------:R-:W-:Y:S02]  /*1530*/  USEL UR5, UR16, UR6, !UP2 ;  /* 0x0000000610057287 */ /* 0x000fe4000d000000 */
[----:B------:R-:W-:-:S04]  /*1540*/  USEL UR4, UR20, UR4, !UP1 ;  /* 0x0000000414047287 */ /* 0x000fc8000c800000 */
[----:B------:R-:W-:Y:S02]  /*1550*/  UIADD3 UR6, UPT, UPT, UR5, -UR4, URZ ;  /* 0x8000000405067290 */ /* 0x000fe4000fffe0ff */
[----:B------:R-:W-:Y:S02]  /*1560*/  UIADD3 UR4, UPT, UPT, -UR5, UR4, URZ ;  /* 0x0000000405047290 */ /* 0x000fe4000fffe1ff */
[----:B------:R-:W-:Y:S02]  /*1570*/  UIMAD UR20, UR6, UR10, UR20 ;  /* 0x0000000a061472a4 */ /* 0x000fe4000f8e0214 */
[----:B------:R-:W-:-:S12]  /*1580*/  UIMAD UR16, UR4, UR12, UR16 ;  /* 0x0000000c041072a4 */ /* 0x000fd8000f8e0210 */
.L_x_19:
[----:B------:R-:W-:Y:S05]  /*1590*/  BRA.U !UP5, `(.L_x_20) ;  /* 0x000000010d0c7547 */ /* 0x000fea000b800000 */
[----:B------:R-:W-:Y:S01]  /*15a0*/  UCGABAR_WAIT ;  /* 0x0000000000007dc7 */ /* 0x000fe20008000000 */
[----:B------:R-:W-:Y:S01]  /*15b0*/  CCTL.IVALL ;  /* 0x00000000ff00798f */ /* 0x000fe20002000000 */
[----:B------:R-:W-:Y:S05]  /*15c0*/  BRA `(.L_x_21) ;  /* 0x0000000000047947 */ /* 0x000fea0003800000 */
.L_x_20:
[----:B------:R-:W-:Y:S06]  /*15d0*/  BAR.SYNC.DEFER_BLOCKING 0x0 ;  /* 0x0000000000007b1d */ /* 0x000fec0000010000 */
.L_x_21:
[----:B------:R-:W-:Y:S05]  /*15e0*/  BRA.U UP0, `(.L_x_22) ;  /* 0x00000011009c7547 */ /* 0x000fea000b800000 */
[----:B------:R-:W1:Y:S01]  /*15f0*/  LDCU UR6, c[0x0][0x38c] ;  /* 0x00007180ff0677ac */ /* 0x000e620008000800 */
[----:B------:R-:W-:Y:S01]  /*1600*/  PLOP3.LUT P1, PT, PT, PT, UP3, 0x80, 0x8 ;  /* 0x000000000008781c */ /* 0x000fe20003f2f038 */
[----:B------:R-:W-:Y:S01]  /*1610*/  IMAD.MOV.U32 R12, RZ, RZ, 0x1 ;  /* 0x00000001ff0c7424 */ /* 0x000fe200078e00ff */
[----:B------:R-:W-:Y:S01]  /*1620*/  ISETP.EQ.OR P2, PT, R0, RZ, P3 ;  /* 0x000000ff0000720c */ /* 0x000fe20001f42670 */
[----:B------:R-:W-:Y:S01]  /*1630*/  UISETP.NE.AND UP1, UPT, UR17, URZ, UPT ;  /* 0x000000ff1100728c */ /* 0x000fe2000bf25270 */
[----:B------:R-:W-:Y:S02]  /*1640*/  PLOP3.LUT P1, PT, P1, PT, PT, 0x8, 0x80 ;  /* 0x000000000080781c */ /* 0x000fe40000f2e170 */
[----:B------:R-:W-:Y:S01]  /*1650*/  CS2R R10, SRZ ;  /* 0x00000000000a7805 */ /* 0x000fe2000001ff00 */
[----:B------:R-:W-:Y:S01]  /*1660*/  IMAD.MOV.U32 R9, RZ, RZ, RZ ;  /* 0x000000ffff097224 */ /* 0x000fe200078e00ff */
[----:B------:R-:W2:Y:S01]  /*1670*/  LDCU UR39, c[0x0][0x370] ;  /* 0x00006e00ff2777ac */ /* 0x000ea20008000800 */
[----:B------:R-:W-:Y:S01]  /*1680*/  IMAD.MOV.U32 R8, RZ, RZ, 0x1 ;  /* 0x00000001ff087424 */ /* 0x000fe200078e00ff */
[----:B------:R-:W3:Y:S01]  /*1690*/  LDCU.64 UR28, c[0x0][0x348] ;  /* 0x00006900ff1c77ac */ /* 0x000ee20008000a00 */
[----:B------:R-:W-:-:S02]  /*16a0*/  USHF.R.U32.HI UR44, URZ, 0x6, UR24 ;  /* 0x00000006ff2c7899 */ /* 0x000fc40008011618 */
[----:B-1----:R-:W-:Y:S02]  /*16b0*/  UIADD3 UR5, UPT, UPT, UR6, 0x3f, URZ ;  /* 0x0000003f06057890 */ /* 0x002fe4000fffe0ff */
[----:B------:R-:W-:Y:S02]  /*16c0*/  UIADD3 UR46, UPT, UPT, UR6, 0x7e, URZ ;  /* 0x0000007e062e7890 */ /* 0x000fe4000fffe0ff */
[----:B------:R-:W-:Y:S01]  /*16d0*/  USHF.R.S32.HI UR4, URZ, 0x1f, UR5 ;  /* 0x0000001fff047899 */ /* 0x000fe20008011405 */
[----:B------:R-:W1:Y:S03]  /*16e0*/  LDCU UR38, c[0x0][0x374] ;  /* 0x00006e80ff2677ac */ /* 0x000e660008000800 */
[----:B------:R-:W-:Y:S02]  /*16f0*/  ULEA.HI UR4, UR4, UR5, URZ, 0x6 ;  /* 0x0000000504047291 */ /* 0x000fe4000f8f30ff */
[----:B------:R-:W-:-:S02]  /*1700*/  USEL UR25, UR37, 0x2, UP1 ;  /* 0x0000000225197887 */ /* 0x000fc40008800000 */
[----:B------:R-:W-:Y:S02]  /*1710*/  USHF.R.S32.HI UR41, URZ, 0x6, UR4 ;  /* 0x00000006ff297899 */ /* 0x000fe40008011404 */
[----:B------:R-:W-:Y:S02]  /*1720*/  UIADD3 UR4, UPT, UPT, UR6, -0x1, URZ ;  /* 0xffffffff06047890 */ /* 0x000fe4000fffe0ff */
[----:B------:R-:W-:Y:S02]  /*1730*/  UISETP.LT.U32.AND UP0, UPT, UR41, 0x3, UPT ;  /* 0x000000032900788c */ /* 0x000fe4000bf01070 */
[----:B------:R-:W-:Y:S02]  /*1740*/  UISETP.GE.U32.AND UP2, UPT, UR4, -0x7f, UPT ;  /* 0xffffff810400788c */ /* 0x000fe4000bf46070 */
[----:B------:R-:W-:Y:S01]  /*1750*/  USEL UR40, UR41, 0x3, UP0 ;  /* 0x0000000329287887 */ /* 0x000fe20008000000 */
[----:B------:R-:W-:-:S03]  /*1760*/  UMOV UR5, URZ ;  /* 0x000000ff00057c82 */ /* 0x000fc60008000000 */
[----:B------:R-:W-:Y:S02]  /*1770*/  UIADD3 UR21, UPT, UPT, UR40, -0x1, URZ ;  /* 0xffffffff28157890 */ /* 0x000fe4000fffe0ff */
[----:B------:R-:W-:-:S03]  /*1780*/  UIADD3 UR43, UPT, UPT, UR41, -UR40, URZ ;  /* 0x80000028292b7290 */ /* 0x000fc6000fffe0ff */
[----:B------:R-:W-:-:S04]  /*1790*/  @UP2 UIADD3 UR21, UPT, UPT, UR40, URZ, URZ ;  /* 0x000000ff28152290 */ /* 0x000fc8000fffe0ff */
[----:B-123--:R-:W-:-:S12]  /*17a0*/  UIADD3 UR21, UPT, UPT, UR21, 0x1, URZ ;  /* 0x0000000115157890 */ /* 0x00efd8000fffe0ff */
.L_x_42:
[----:B------:R-:W-:Y:S01]  /*17b0*/  UISETP.NE.AND UP0, UPT, UR45, URZ, UPT ;  /* 0x000000ff2d00728c */ /* 0x000fe2000bf05270 */
[----:B------:R-:W1:Y:S08]  /*17c0*/  S2UR UR45, SR_CgaCtaId ;  /* 0x00000000002d79c3 */ /* 0x000e700000008800 */
[----:B------:R-:W-:Y:S05]  /*17d0*/  BRA.U UP0, `(.L_x_23) ;  /* 0x0000000100347547 */ /* 0x000fea000b800000 */
[----:B------:R-:W2:Y:S01]  /*17e0*/  S2R R0, SR_CgaCtaId ;  /* 0x0000000000007919 */ /* 0x000ea20000008800 */
[----:B------:R-:W-:-:S04]  /*17f0*/  MOV R2, 0x400 ;  /* 0x0000040000027802 */ /* 0x000fc80000000f00 */
[----:B--2---:R-:W-:Y:S02]  /*1800*/  LEA R0, R0, R2, 0x18 ;  /* 0x0000000200007211 */ /* 0x004fe400078ec0ff */
[----:B------:R-:W-:-:S03]  /*1810*/  SHF.L.U32 R2, R8, 0x1f, RZ ;  /* 0x0000001f08027819 */ /* 0x000fc600000006ff */
[----:B------:R-:W-:-:S04]  /*1820*/  IMAD R0, R9, 0x8, R0 ;  /* 0x0000000809007824 */ /* 0x000fc800078e0200 */
[----:B------:R-:W2:Y:S02]  /*1830*/  SYNCS.PHASECHK.TRANS64.TRYWAIT P0, [R0+URZ+0xd0], R2 ;  /* 0x0000d002000075a7 */ /* 0x000ea400080011ff */
[----:B--2---:R-:W-:Y:S05]  /*1840*/  @!P0 BRA `(.L_x_24) ;  /* 0x0000005c00b08947 */ /* 0x004fea0003800000 */
.L_x_111:
[----:B------:R-:W-:Y:S01]  /*1850*/  VIADD R9, R9, 0x1 ;  /* 0x0000000109097836 */ /* 0x000fe20000000000 */
[----:B------:R2:W-:Y:S04]  /*1860*/  SYNCS.ARRIVE.TRANS64.A1T0 RZ, [R0+URZ+0xc0], RZ ;  /* 0x0000c0ff00ff79a7 */ /* 0x0005e800081000ff */
[----:B------:R-:W-:-:S04]  /*1870*/  ISETP.NE.AND P0, PT, R9, 0x2, PT ;  /* 0x000000020900780c */ /* 0x000fc80003f05270 */
[----:B------:R-:W-:Y:S02]  /*1880*/  SEL R9, R9, RZ, P0 ;  /* 0x000000ff09097207 */ /* 0x000fe40000000000 */
[----:B--2---:R-:W-:-:S04]  /*1890*/  SEL R0, RZ, 0x1, P0 ;  /* 0x00000001ff007807 */ /* 0x004fc80000000000 */
[----:B------:R-:W-:-:S07]  /*18a0*/  LOP3.LUT R8, R8, R0, RZ, 0x3c, !PT ;  /* 0x0000000008087212 */ /* 0x000fce00078e3cff */
.L_x_23:
[----:B------:R-:W-:Y:S01]  /*18b0*/  UMOV UR6, 0x400 ;  /* 0x0000040000067882 */ /* 0x000fe20000000000 */
[----:B------:R-:W-:Y:S01]  /*18c0*/  SHF.L.U32 R0, R12, 0x1f, RZ ;  /* 0x0000001f0c007819 */ /* 0x000fe200000006ff */
[----:B-1----:R-:W-:Y:S02]  /*18d0*/  ULEA UR6, UR45, UR6, 0x18 ;  /* 0x000000062d067291 */ /* 0x002fe4000f8ec0ff */
[----:B------:R-:W-:Y:S02]  /*18e0*/  UISETP.GE.U32.AND UP0, UPT, UR46, 0x7f, UPT ;  /* 0x0000007f2e00788c */ /* 0x000fe4000bf06070 */
[----:B------:R-:W-:Y:S02]  /*18f0*/  ULEA UR4, UR5, UR6, 0x3 ;  /* 0x0000000605047291 */ /* 0x000fe4000f8e18ff */
[----:B------:R-:W-:Y:S02]  /*1900*/  USHF.L.U32 UR11, UR20, 0x7, URZ ;  /* 0x00000007140b7899 */ /* 0x000fe400080006ff */
[----:B------:R-:W-:Y:S01]  /*1910*/  ULEA UR35, UR16, UR44, 0x6 ;  /* 0x0000002c10237291 */ /* 0x000fe2000f8e30ff */
[----:B------:R-:W-:-:S04]  /*1920*/  UMOV UR13, URZ ;  /* 0x000000ff000d7c82 */ /* 0x000fc80008000000 */
[----:B------:R1:W2:Y:S01]  /*1930*/  SYNCS.PHASECHK.TRANS64.TRYWAIT P0, [UR4+0x18], R0 ;  /* 0x00001800ff0075a7 */ /* 0x0002a20008001104 */
[----:B------:R-:W-:Y:S06]  /*1940*/  BRA.U !UP0, `(.L_x_25) ;  /* 0x0000000108bc7547 */ /* 0x000fec000b800000 */
[----:B------:R-:W-:Y:S01]  /*1950*/  UMOV UR7, URZ ;  /* 0x000000ff00077c82 */ /* 0x000fe20008000000 */
[----:B------:R-:W-:-:S05]  /*1960*/  UMOV UR4, UR5 ;  /* 0x0000000500047c82 */ /* 0x000fca0008000000 */
.L_x_31:
[----:B------:R-:W-:Y:S01]  /*1970*/  ULEA UR33, UR4, UR6, 0x3 ;  /* 0x0000000604217291 */ /* 0x000fe2000f8e18ff */
[----:B--2---:R-:W-:Y:S01]  /*1980*/  @!P3 MOV R2, 0x3000 ;  /* 0x000030000002b802 */ /* 0x004fe20000000f00 */
[----:B--2-4-:R-:W-:Y:S10]  /*1990*/  @P0 BRA `(.L_x_26) ;  /* 0x00000000000c0947 */ /* 0x014ff40003800000 */
[----:B------:R-:W-:-:S04]  /*19a0*/  SHF.L.U32 R3, R12, 0x1f, RZ ;  /* 0x0000001f0c037819 */ /* 0x000fc800000006ff */
[----:B------:R-:W2:Y:S02]  /*19b0*/  SYNCS.PHASECHK.TRANS64.TRYWAIT P0, [UR33+0x18], R3 ;  /* 0x00001803ff0075a7 */ /* 0x000ea40008001121 */
[----:B--2---:R-:W-:Y:S05]  /*19c0*/  @!P0 BRA `(.L_x_27) ;  /* 0x0000005c00648947 */ /* 0x004fea0003800000 */
.L_x_26:
[----:B------:R2:W-:Y:S01]  /*19d0*/  @!P3 SYNCS.ARRIVE.TRANS64 RZ, [UR33], R2 ;  /* 0x00000002ffffb9a7 */ /* 0x0005e20008000021 */
[----:B------:R-:W-:-:S04]  /*19e0*/  ULOP3.LUT UR5, UR25, 0x2, URZ, 0xfc, !UPT ;  /* 0x0000000219057892 */ /* 0x000fc8000f8efcff */
[----:B------:R-:W-:-:S09]  /*19f0*/  UISETP.NE.AND UP0, UPT, UR5, 0x2, UPT ;  /* 0x000000020500788c */ /* 0x000fd2000bf05270 */
[----:B------:R-:W-:Y:S05]  /*1a00*/  BRA.U UP0, `(.L_x_28) ;  /* 0x0000000100047547 */ /* 0x000fea000b800000 */
[----:B------:R-:W-:Y:S05]  /*1a10*/  BPT.TRAP 0x1 ;  /* 0x000000040000795c */ /* 0x000fea0000300000 */
.L_x_28:
[----:B------:R-:W-:Y:S04]  /*1a20*/  BSSY.RECONVERGENT B0, `(.L_x_29) ;  /* 0x0000003000007945 */ /* 0x000fe80003800200 */
[----:B------:R-:W-:Y:S05]  /*1a30*/  @P2 BRA `(.L_x_30) ;  /* 0x0000000000042947 */ /* 0x000fea0003800000 */
[----:B------:R-:W-:Y:S05]  /*1a40*/  BPT.TRAP 0x1 ;  /* 0x000000040000795c */ /* 0x000fea0000300000 */
.L_x_30:
[----:B------:R-:W-:Y:S05]  /*1a50*/  BSYNC.RECONVERGENT B0 ;  /* 0x0000000000007941 */ /* 0x000fea0003800200 */
.L_x_29:
[----:B------:R-:W-:Y:S02]  /*1a60*/  UIADD3 UR5, UPT, UPT, UR4, 0x1, URZ ;  /* 0x0000000104057890 */ /* 0x000fe4000fffe0ff */
[----:B------:R-:W-:Y:S02]  /*1a70*/  ULEA UR32, UR4, UR24, 0xc ;  /* 0x0000001804207291 */ /* 0x000fe4000f8e60ff */
[----:B------:R-:W-:Y:S02]  /*1a80*/  UISETP.NE.AND UP0, UPT, UR5, 0x3, UPT ;  /* 0x000000030500788c */ /* 0x000fe4000bf05270 */
[----:B------:R-:W-:Y:S02]  /*1a90*/  UIADD3 UR16, UP1, UPT, UR28, 0x80, URZ ;  /* 0x000000801c107890 */ /* 0x000fe4000ff3e0ff */
[----:B------:R-:W-:Y:S02]  /*1aa0*/  USEL UR9, URZ, 0x1, UP0 ;  /* 0x00000001ff097887 */ /* 0x000fe40008000000 */
[----:B------:R-:W-:-:S02]  /*1ab0*/  USEL UR5, UR5, URZ, UP0 ;  /* 0x000000ff05057287 */ /* 0x000fc40008000000 */
[----:B------:R-:W-:Y:S02]  /*1ac0*/  UIADD3 UR14, UP0, UPT, UR28, 0x180, URZ ;  /* 0x000001801c0e7890 */ /* 0x000fe4000ff1e0ff */
[----:B------:R-:W-:Y:S01]  /*1ad0*/  ULEA UR8, UR5, UR6, 0x3 ;  /* 0x0000000605087291 */ /* 0x000fe2000f8e18ff */
[----:B------:R-:W-:Y:S01]  /*1ae0*/  LOP3.LUT R12, R12, UR9, RZ, 0x3c, !PT ;  /* 0x000000090c0c7c12 */ /* 0x000fe2000f8e3cff */
[----:B------:R-:W-:Y:S02]  /*1af0*/  USHF.L.U32 UR34, UR7, 0x6, URZ ;  /* 0x0000000607227899 */ /* 0x000fe400080006ff */
[----:B------:R-:W-:Y:S01]  /*1b00*/  UIADD3.X UR17, UPT, UPT, URZ, UR29, URZ, UP1, !UPT ;  /* 0x0000001dff117290 */ /* 0x000fe20008ffe4ff */
[----:B-1----:R-:W-:Y:S01]  /*1b10*/  SHF.L.U32 R0, R12, 0x1f, RZ ;  /* 0x0000001f0c007819 */ /* 0x002fe200000006ff */
[----:B------:R-:W-:Y:S02]  /*1b20*/  UIADD3 UR32, UPT, UPT, UR6, 0x4400, UR32 ;  /* 0x0000440006207890 */ /* 0x000fe4000fffe020 */
[----:B------:R-:W-:Y:S01]  /*1b30*/  UIADD3.X UR15, UPT, UPT, URZ, UR29, URZ, UP0, !UPT ;  /* 0x0000001dff0f7290 */ /* 0x000fe200087fe4ff */
[----:B------:R3:W4:Y:S01]  /*1b40*/  SYNCS.PHASECHK.TRANS64.TRYWAIT P0, [UR8+0x18], R0 ;  /* 0x00001800ff0075a7 */ /* 0x0007220008001108 */
[----:B------:R-:W-:Y:S01]  /*1b50*/  ULEA UR8, UR4, UR6, 0xd ;  /* 0x0000000604087291 */ /* 0x000fe2000f8e68ff */
[----:B------:R-:W-:Y:S01]  /*1b60*/  UMOV UR13, 0x30000 ;  /* 0x00030000000d7882 */ /* 0x000fe20000000000 */
[----:B------:R-:W-:-:S02]  /*1b70*/  UMOV UR18, 0x0 ;  /* 0x0000000000127882 */ /* 0x000fc40000000000 */
[----:B------:R-:W-:Y:S01]  /*1b80*/  UIADD3 UR8, UPT, UPT, UR8, 0x7400, URZ ;  /* 0x0000740008087890 */ /* 0x000fe2000fffe0ff */
[----:B------:R-:W-:Y:S01]  /*1b90*/  UMOV UR19, 0x10000000 ;  /* 0x1000000000137882 */ /* 0x000fe20000000000 */
[----:B------:R-:W-:Y:S01]  /*1ba0*/  UMOV UR12, UR36 ;  /* 0x00000024000c7c82 */ /* 0x000fe20008000000 */
[----:B------:R-:W-:Y:S01]  /*1bb0*/  UMOV UR9, UR33 ;  /* 0x0000002100097c82 */ /* 0x000fe20008000000 */
[----:B------:R-:W-:Y:S01]  /*1bc0*/  UMOV UR10, UR34 ;  /* 0x00000022000a7c82 */ /* 0x000fe20008000000 */
[----:B------:R1:W-:Y:S01]  /*1bd0*/  UTMALDG.3D.MULTICAST [UR32], [UR16], UR13, desc[UR18] ;  /* 0x00001220100073b4 */ /* 0x0003e2000801180d */
[----:B------:R-:W-:Y:S01]  /*1be0*/  UIADD3 UR7, UPT, UPT, UR7, 0x1, URZ ;  /* 0x0000000107077890 */ /* 0x000fe2000fffe0ff */
[----:B------:R-:W-:-:S03]  /*1bf0*/  UMOV UR4, UR5 ;  /* 0x0000000500047c82 */ /* 0x000fc60008000000 */
[----:B------:R-:W-:Y:S01]  /*1c00*/  UISETP.NE.AND UP0, UPT, UR7, UR21, UPT ;  /* 0x000000150700728c */ /* 0x000fe2000bf05270 */
[----:B------:R3:W-:Y:S01]  /*1c10*/  UTMALDG.3D [UR8], [UR14], desc[UR18] ;  /* 0x000012080e0075b4 */ /* 0x0007e20008011000 */
[----:B-1----:R-:W-:-:S07]  /*1c20*/  UMOV UR13, UR21 ;  /* 0x00000015000d7c82 */ /* 0x002fce0008000000 */
[----:B---3--:R-:W-:Y:S05]  /*1c30*/  BRA.U UP0, `(.L_x_31) ;  /* 0xfffffffd004c7547 */ /* 0x008fea000b83ffff */
.L_x_25:
[----:B------:R-:W-:Y:S01]  /*1c40*/  ULEA UR4, UR5, UR6, 0x3 ;  /* 0x0000000605047291 */ /* 0x000fe2000f8e18ff */
[----:B-1----:R-:W-:Y:S01]  /*1c50*/  SHF.L.U32 R0, R12, 0x1f, RZ ;  /* 0x0000001f0c007819 */ /* 0x002fe200000006ff */
[----:B------:R-:W-:Y:S01]  /*1c60*/  @!P1 SYNCS.ARRIVE.TRANS64.A1T0 RZ, [UR6+0x58], RZ ;  /* 0x000058ffffff99a7 */ /* 0x000fe20008100006 */
[----:B------:R-:W-:-:S06]  /*1c70*/  UISETP.GT.AND UP0, UPT, UR41, UR40, UPT ;  /* 0x000000282900728c */ /* 0x000fcc000bf04270 */
[----:B--2-4-:R1:W2:Y:S03]  /*1c80*/  SYNCS.PHASECHK.TRANS64.TRYWAIT P0, [UR4+0x18], R0 ;  /* 0x00001800ff0075a7 */ /* 0x0142a60008001104 */
[----:B------:R-:W-:Y:S05]  /*1c90*/  BRA.U !UP0, `(.L_x_32) ;  /* 0x0000000108c07547 */ /* 0x000fea000b800000 */
[----:B------:R-:W-:Y:S01]  /*1ca0*/  UIADD3 UR26, UPT, UPT, UR43, UR13, URZ ;  /* 0x0000000d2b1a7290 */ /* 0x000fe2000fffe0ff */
[----:B------:R-:W-:-:S11]  /*1cb0*/  UMOV UR4, UR5 ;  /* 0x0000000500047c82 */ /* 0x000fd60008000000 */
.L_x_38:
[----:B------:R-:W-:Y:S01]  /*1cc0*/  ULEA UR17, UR4, UR6, 0x3 ;  /* 0x0000000604117291 */ /* 0x000fe2000f8e18ff */
[----:B--2---:R-:W-:Y:S01]  /*1cd0*/  @!P3 MOV R2, 0x3000 ;  /* 0x000030000002b802 */ /* 0x004fe20000000f00 */
[----:B--2-4-:R-:W-:Y:S10]  /*1ce0*/  @P0 BRA `(.L_x_33) ;  /* 0x00000000000c0947 */ /* 0x014ff40003800000 */
[----:B------:R-:W-:-:S04]  /*1cf0*/  SHF.L.U32 R3, R12, 0x1f, RZ ;  /* 0x0000001f0c037819 */ /* 0x000fc800000006ff */
[----:B------:R-:W2:Y:S02]  /*1d00*/  SYNCS.PHASECHK.TRANS64.TRYWAIT P0, [UR17+0x18], R3 ;  /* 0x00001803ff0075a7 */ /* 0x000ea40008001111 */
[----:B--2---:R-:W-:Y:S05]  /*1d10*/  @!P0 BRA `(.L_x_34) ;  /* 0x0000005800a88947 */ /* 0x004fea0003800000 */
.L_x_33:
[----:B------:R2:W-:Y:S01]  /*1d20*/  @!P3 SYNCS.ARRIVE.TRANS64 RZ, [UR17], R2 ;  /* 0x00000002ffffb9a7 */ /* 0x0005e20008000011 */
[----:B------:R-:W-:-:S04]  /*1d30*/  ULOP3.LUT UR5, UR25, 0x2, URZ, 0xfc, !UPT ;  /* 0x0000000219057892 */ /* 0x000fc8000f8efcff */
[----:B------:R-:W-:-:S09]  /*1d40*/  UISETP.NE.AND UP0, UPT, UR5, 0x2, UPT ;  /* 0x000000020500788c */ /* 0x000fd2000bf05270 */
[----:B------:R-:W-:Y:S05]  /*1d50*/  BRA.U UP0, `(.L_x_35) ;  /* 0x0000000100047547 */ /* 0x000fea000b800000 */
[----:B------:R-:W-:Y:S05]  /*1d60*/  BPT.TRAP 0x1 ;  /* 0x000000040000795c */ /* 0x000fea0000300000 */
.L_x_35:
[----:B------:R-:W-:Y:S04]  /*1d70*/  BSSY.RECONVERGENT B0, `(.L_x_36) ;  /* 0x0000003000007945 */ /* 0x000fe80003800200 */
[----:B------:R-:W-:Y:S05]  /*1d80*/  @P2 BRA `(.L_x_37) ;  /* 0x0000000000042947 */ /* 0x000fea0003800000 */
[----:B------:R-:W-:Y:S05]  /*1d90*/  BPT.TRAP 0x1 ;  /* 0x000000040000795c */ /* 0x000fea0000300000 */
.L_x_37:
[----:B------:R-:W-:Y:S05]  /*1da0*/  BSYNC.RECONVERGENT B0 ;  /* 0x0000000000007941 */ /* 0x000fea0003800200 */
.L_x_36:
[----:B------:R-:W-:Y:S02]  /*1db0*/  UIADD3 UR5, UPT, UPT, UR4, 0x1, URZ ;  /* 0x0000000104057890 */ /* 0x000fe4000fffe0ff */
[----:B------:R-:W-:Y:S02]  /*1dc0*/  ULEA UR16, UR4, UR24, 0xc ;  /* 0x0000001804107291 */ /* 0x000fe4000f8e60ff */
[----:B------:R-:W-:Y:S02]  /*1dd0*/  UISETP.NE.AND UP0, UPT, UR5, 0x3, UPT ;  /* 0x000000030500788c */ /* 0x000fe4000bf05270 */
[----:B------:R-:W-:Y:S02]  /*1de0*/  UIADD3 UR22, UP1, UPT, UR28, 0x80, URZ ;  /* 0x000000801c167890 */ /* 0x000fe4000ff3e0ff */
[----:B------:R-:W-:Y:S02]  /*1df0*/  USEL UR8, URZ, 0x1, UP0 ;  /* 0x00000001ff087887 */ /* 0x000fe40008000000 */
[----:B------:R-:W-:-:S02]  /*1e00*/  USEL UR5, UR5, URZ, UP0 ;  /* 0x000000ff05057287 */ /* 0x000fc40008000000 */
[----:B------:R-:W-:Y:S02]  /*1e10*/  UIADD3 UR14, UP0, UPT, UR28, 0x180, URZ ;  /* 0x000001801c0e7890 */ /* 0x000fe4000ff1e0ff */
[----:B------:R-:W-:Y:S01]  /*1e20*/  LOP3.LUT R12, R12, UR8, RZ, 0x3c, !PT ;  /* 0x000000080c0c7c12 */ /* 0x000fe2000f8e3cff */
[----:B------:R-:W-:Y:S02]  /*1e30*/  ULEA UR7, UR5, UR6, 0x3 ;  /* 0x0000000605077291 */ /* 0x000fe4000f8e18ff */
[----:B------:R-:W-:Y:S01]  /*1e40*/  ULEA UR8, UR4, UR6, 0xd ;  /* 0x0000000604087291 */ /* 0x000fe2000f8e68ff */
[----:B-1----:R-:W-:Y:S01]  /*1e50*/  SHF.L.U32 R0, R12, 0x1f, RZ ;  /* 0x0000001f0c007819 */ /* 0x002fe200000006ff */
[----:B------:R-:W-:Y:S02]  /*1e60*/  USHF.L.U32 UR18, UR13, 0x6, URZ ;  /* 0x000000060d127899 */ /* 0x000fe400080006ff */
[----:B------:R-:W-:Y:S02]  /*1e70*/  UIADD3 UR16, UPT, UPT, UR6, 0x4400, UR16 ;  /* 0x0000440006107890 */ /* 0x000fe4000fffe010 */
[----:B------:R-:W-:Y:S01]  /*1e80*/  UIADD3.X UR23, UPT, UPT, URZ, UR29, URZ, UP1, !UPT ;  /* 0x0000001dff177290 */ /* 0x000fe20008ffe4ff */
[----:B------:R3:W4:Y:S01]  /*1e90*/  SYNCS.PHASECHK.TRANS64.TRYWAIT P0, [UR7+0x18], R0 ;  /* 0x00001800ff0075a7 */ /* 0x0007220008001107 */
[----:B------:R-:W-:-:S02]  /*1ea0*/  UIADD3 UR8, UPT, UPT, UR8, 0x7400, URZ ;  /* 0x0000740008087890 */ /* 0x000fc4000fffe0ff */
[----:B------:R-:W-:Y:S01]  /*1eb0*/  UIADD3.X UR15, UPT, UPT, URZ, UR29, URZ, UP0, !UPT ;  /* 0x0000001dff0f7290 */ /* 0x000fe200087fe4ff */
[----:B------:R-:W-:Y:S01]  /*1ec0*/  UMOV UR7, 0x30000 ;  /* 0x0003000000077882 */ /* 0x000fe20000000000 */
[----:B------:R-:W-:Y:S01]  /*1ed0*/  UMOV UR30, 0x0 ;  /* 0x00000000001e7882 */ /* 0x000fe20000000000 */
[----:B------:R-:W-:Y:S01]  /*1ee0*/  UMOV UR31, 0x10000000 ;  /* 0x10000000001f7882 */ /* 0x000fe20000000000 */
[----:B------:R-:W-:Y:S01]  /*1ef0*/  UMOV UR19, UR35 ;  /* 0x0000002300137c82 */ /* 0x000fe20008000000 */
[----:B------:R-:W-:Y:S01]  /*1f00*/  UMOV UR20, UR36 ;  /* 0x0000002400147c82 */ /* 0x000fe20008000000 */
[----:B------:R-:W-:Y:S01]  /*1f10*/  UMOV UR12, UR36 ;  /* 0x00000024000c7c82 */ /* 0x000fe20008000000 */
[----:B------:R-:W-:Y:S01]  /*1f20*/  UMOV UR9, UR17 ;  /* 0x0000001100097c82 */ /* 0x000fe20008000000 */
[----:B------:R-:W-:Y:S01]  /*1f30*/  UMOV UR10, UR18 ;  /* 0x00000012000a7c82 */ /* 0x000fe20008000000 */
[----:B------:R3:W-:Y:S01]  /*1f40*/  UTMALDG.3D.MULTICAST [UR16], [UR22], UR7, desc[UR30] ;  /* 0x00001e10160073b4 */ /* 0x0007e20008011807 */
[----:B------:R-:W-:Y:S01]  /*1f50*/  UIADD3 UR13, UPT, UPT, UR13, 0x1, URZ ;  /* 0x000000010d0d7890 */ /* 0x000fe2000fffe0ff */
[----:B------:R-:W-:-:S03]  /*1f60*/  UMOV UR4, UR5 ;  /* 0x0000000500047c82 */ /* 0x000fc60008000000 */
[----:B------:R-:W-:Y:S01]  /*1f70*/  UISETP.NE.AND UP0, UPT, UR13, UR26, UPT ;  /* 0x0000001a0d00728c */ /* 0x000fe2000bf05270 */
[----:B------:R3:W-:Y:S08]  /*1f80*/  UTMALDG.3D [UR8], [UR14], desc[UR30] ;  /* 0x00001e080e0075b4 */ /* 0x0007f00008011000 */
[----:B---3--:R-:W-:Y:S05]  /*1f90*/  BRA.U UP0, `(.L_x_38) ;  /* 0xfffffffd00487547 */ /* 0x008fea000b83ffff */
.L_x_32:
[C---:B------:R-:W-:Y:S01]  /*1fa0*/  LEA R3, R11.reuse, UR6, 0x3 ;  /* 0x000000060b037c11 */ /* 0x040fe2000f8e18ff */
[----:B------:R-:W-:Y:S01]  /*1fb0*/  NOP ;  /* 0x0000000000007918 */ /* 0x000fe20000000000 */
[----:B-1----:R-:W-:Y:S02]  /*1fc0*/  SHF.L.U32 R0, R10, 0x1f, RZ ;  /* 0x0000001f0a007819 */ /* 0x002fe400000006ff */
[----:B------:R-:W-:Y:S02]  /*1fd0*/  LEA R4, R11, UR6, 0x4 ;  /* 0x000000060b047c11 */ /* 0x000fe4000f8e20ff */
[----:B--2-4-:R-:W1:Y:S02]  /*1fe0*/  SYNCS.PHASECHK.TRANS64.TRYWAIT P0, [R3+URZ+0x60], R0 ;  /* 0x00006000030075a7 */ /* 0x014e6400080011ff */
[----:B-1----:R-:W-:Y:S05]  /*1ff0*/  @!P0 BRA `(.L_x_39) ;  /* 0x0000005800088947 */ /* 0x002fea0003800000 */
.L_x_114:
[----:B------:R-:W2:Y:S01]  /*2000*/  LDS.128 R4, [R4+0xf0] ;  /* 0x0000f00004047984 */ /* 0x000ea20000000c00 */
[----:B------:R-:W-:Y:S01]  /*2010*/  UISETP.GE.AND UP0, UPT, UR42, 0x1, UPT ;  /* 0x000000012a00788c */ /* 0x000fe2000bf06270 */
[----:B------:R-:W-:Y:S01]  /*2020*/  @!PT LDS RZ, [RZ] ;  /* 0x00000000fffff984 */ /* 0x000fe20000000800 */
[----:B------:R-:W-:Y:S01]  /*2030*/  @!PT LDS RZ, [RZ] ;  /* 0x00000000fffff984 */ /* 0x000fe20000000800 */
[----:B------:R-:W-:Y:S01]  /*2040*/  @!PT LDS RZ, [RZ] ;  /* 0x00000000fffff984 */ /* 0x000fe20000000800 */
[----:B------:R-:W-:Y:S01]  /*2050*/  @!PT LDS RZ, [RZ] ;  /* 0x00000000fffff984 */ /* 0x000fe20000000800 */
[----:B------:R3:W-:Y:S06]  /*2060*/  MEMBAR.ALL.CTA ;  /* 0x0000000000007992 */ /* 0x0007ec0000008000 */
[----:B---3--:R-:W3:Y:S01]  /*2070*/  FENCE.VIEW.ASYNC.S ;  /* 0x00000000000073c6 */ /* 0x008ee20000000000 */
[----:B--2---:R-:W-:-:S13]  /*2080*/  LOP3.LUT P0, RZ, R6, 0x1, RZ, 0xc0, !PT ;  /* 0x0000000106ff7812 */ /* 0x004fda000780c0ff */
[----:B---3--:R-:W-:Y:S01]  /*2090*/  VOTEU.ANY UP1, P0 ;  /* 0x0000000000ff7886 */ /* 0x008fe20000020100 */
[----:B------:R-:W-:-:S13]  /*20a0*/  PLOP3.LUT P0, PT, PT, PT, UP1, 0x80, 0x8 ;  /* 0x000000000008781c */ /* 0x000fda0003f0f018 */
[----:B-1----:R-:W-:Y:S02]  /*20b0*/  @P0 LOP3.LUT R0, R5, 0xffff, RZ, 0xc0, !PT ;  /* 0x0000ffff05000812 */ /* 0x002fe400078ec0ff */
[----:B------:R-:W-:Y:S02]  /*20c0*/  @P0 MOV R2, R4 ;  /* 0x0000000400020202 */ /* 0x000fe40000000f00 */
[----:B------:R-:W-:Y:S01]  /*20d0*/  @P0 R2UR UR7, R0 ;  /* 0x00000000000702ca */ /* 0x000fe200000e0000 */
[----:B------:R-:W-:Y:S01]  /*20e0*/  VIADD R0, R3, 0x70 ;  /* 0x0000007003007836 */ /* 0x000fe20000000000 */
[----:B------:R-:W-:Y:S02]  /*20f0*/  @P0 SHF.R.U32.HI R4, RZ, 0x10, R5 ;  /* 0x00000010ff040819 */ /* 0x000fe40000011605 */
[----:B------:R-:W-:Y:S02]  /*2100*/  @P0 R2UR UR8, R2 ;  /* 0x00000000020802ca */ /* 0x000fe400000e0000 */
[----:B------:R-:W-:-:S02]  /*2110*/  PRMT R0, RZ, 0x654, R0 ;  /* 0x00000654ff007816 */ /* 0x000fc40000000000 */
[----:B------:R-:W-:Y:S02]  /*2120*/  @P0 R2UR UR4, R4 ;  /* 0x00000000040402ca */ /* 0x000fe400000e0000 */
[----:B------:R1:W-:Y:S03]  /*2130*/  SYNCS.ARRIVE.TRANS64.RED.A1T0 RZ, [R0+URZ], RZ ;  /* 0x000000ff00ff79a7 */ /* 0x0003e600081004ff */
[----:B------:R-:W-:-:S04]  /*2140*/  @UP1 UMOV UR27, UR7 ;  /* 0x00000007001b1c82 */ /* 0x000fc80008000000 */
[----:B------:R-:W-:-:S04]  /*2150*/  @UP1 UMOV UR37, UR8 ;  /* 0x0000000800251c82 */ /* 0x000fc80008000000 */
[----:B------:R-:W-:Y:S01]  /*2160*/  @UP1 UMOV UR36, UR4 ;  /* 0x0000000400241c82 */ /* 0x000fe20008000000 */
[----:B------:R-:W-:Y:S05]  /*2170*/  BRA.U !UP0, `(.L_x_40) ;  /* 0x0000000108d47547 */ /* 0x000fea000b800000 */
[----:B------:R-:W2:Y:S01]  /*2180*/  LDCU.128 UR12, c[0x0][0xb10] ;  /* 0x00016200ff0c77ac */ /* 0x000ea20008000c00 */
[----:B------:R-:W3:Y:S01]  /*2190*/  LDCU UR26, c[0x0][0xb20] ;  /* 0x00016400ff1a77ac */ /* 0x000ee20008000800 */
[----:B------:R-:W4:Y:S01]  /*21a0*/  LDCU UR20, c[0x0][0xb0c] ;  /* 0x00016180ff1477ac */ /* 0x000f220008000800 */
[----:B------:R-:W1:Y:S01]  /*21b0*/  LDCU.64 UR10, c[0x0][0xb28] ;  /* 0x00016500ff0a77ac */ /* 0x000e620008000a00 */
[----:B------:R-:W-:Y:S02]  /*21c0*/  UISETP.NE.AND UP3, UPT, UR42, 0x1, UPT ;  /* 0x000000012a00788c */ /* 0x000fe4000bf65270 */
[----:B--2---:R-:W-:Y:S02]  /*21d0*/  UIMAD.WIDE.U32 UR16, UR38, UR15, URZ ;  /* 0x0000000f261072a5 */ /* 0x004fe4000f8e00ff */
[----:B------:R-:W-:Y:S02]  /*21e0*/  UIMAD.WIDE.U32 UR8, UR39, UR12, URZ ;  /* 0x0000000c270872a5 */ /* 0x000fe4000f8e00ff */
[----:B------:R-:W-:-:S02]  /*21f0*/  UISETP.NE.AND UP0, UPT, UR14, 0x1, UPT ;  /* 0x000000010e00788c */ /* 0x000fc4000bf05270 */
[----:B------:R-:W-:Y:S01]  /*2200*/  UIMAD.WIDE.U32 UR22, UR27, UR15, URZ ;  /* 0x0000000f1b1672a5 */ /* 0x000fe2000f8e00ff */
[----:B------:R-:W-:Y:S02]  /*2210*/  UMOV UR16, UR17 ;  /* 0x0000001100107c82 */ /* 0x000fe40008000000 */
[----:B------:R-:W-:Y:S01]  /*2220*/  UMOV UR8, UR9 ;  /* 0x0000000900087c82 */ /* 0x000fe20008000000 */
[----:B---3--:R-:W-:Y:S02]  /*2230*/  USHF.R.U32.HI UR16, URZ, UR26, UR16 ;  /* 0x0000001aff107299 */ /* 0x008fe40008011610 */
[----:B----4-:R-:W-:Y:S02]  /*2240*/  UISETP.NE.AND UP2, UPT, UR20, 0x1, UPT ;  /* 0x000000011400788c */ /* 0x010fe4000bf45270 */
[----:B------:R-:W-:Y:S02]  /*2250*/  USHF.R.U32.HI UR8, URZ, UR13, UR8 ;  /* 0x0000000dff087299 */ /* 0x000fe40008011608 */
[----:B------:R-:W-:-:S02]  /*2260*/  USEL UR7, UR38, UR16, !UP0 ;  /* 0x0000001026077287 */ /* 0x000fc4000c000000 */
[----:B------:R-:W-:Y:S02]  /*2270*/  USEL UR8, UR39, UR8, !UP2 ;  /* 0x0000000827087287 */ /* 0x000fe4000d000000 */
[----:B-1----:R-:W-:Y:S01]  /*2280*/  UIMAD.WIDE.U32 UR16, UR7, UR10, URZ ;  /* 0x0000000a071072a5 */ /* 0x002fe2000f8e00ff */
[----:B------:R-:W-:Y:S01]  /*2290*/  UMOV UR4, UR23 ;  /* 0x0000001700047c82 */ /* 0x000fe20008000000 */
[----:B------:R-:W-:Y:S02]  /*22a0*/  UIMAD.WIDE.U32 UR18, UR37, UR12, URZ ;  /* 0x0000000c251272a5 */ /* 0x000fe4000f8e00ff */
[----:B------:R-:W-:-:S03]  /*22b0*/  UIMAD.WIDE.U32 UR22, UR8, UR10, URZ ;  /* 0x0000000a081672a5 */ /* 0x000fc6000f8e00ff */
[----:B------:R-:W-:Y:S01]  /*22c0*/  UMOV UR16, UR17 ;  /* 0x0000001100107c82 */ /* 0x000fe20008000000 */
[----:B------:R-:W-:Y:S02]  /*22d0*/  USHF.R.U32.HI UR4, URZ, UR26, UR4 ;  /* 0x0000001aff047299 */ /* 0x000fe40008011604 */
[----:B------:R-:W-:Y:S01]  /*22e0*/  @UP3 USHF.R.U32.HI UR7, URZ, UR11, UR16 ;  /* 0x0000000bff073299 */ /* 0x000fe20008011610 */
[----:B------:R-:W-:Y:S01]  /*22f0*/  UMOV UR18, UR19 ;  /* 0x0000001300127c82 */ /* 0x000fe20008000000 */
[----:B------:R-:W-:Y:S01]  /*2300*/  UMOV UR22, UR23 ;  /* 0x0000001700167c82 */ /* 0x000fe20008000000 */
[----:B------:R-:W-:Y:S02]  /*2310*/  USHF.R.U32.HI UR13, URZ, UR13, UR18 ;  /* 0x0000000dff0d7299 */ /* 0x000fe40008011612 */
[----:B------:R-:W-:Y:S02]  /*2320*/  USEL UR4, UR27, UR4, !UP0 ;  /* 0x000000041b047287 */ /* 0x000fe4000c000000 */
[----:B------:R-:W-:-:S02]  /*2330*/  @UP3 USHF.R.U32.HI UR8, URZ, UR11, UR22 ;  /* 0x0000000bff083299 */ /* 0x000fc40008011616 */
[----:B------:R-:W-:Y:S02]  /*2340*/  UIMAD UR9, UR42, UR7, URZ ;  /* 0x000000072a0972a4 */ /* 0x000fe4000f8e02ff */
[----:B------:R-:W-:Y:S02]  /*2350*/  USEL UR7, UR37, UR13, !UP2 ;  /* 0x0000000d25077287 */ /* 0x000fe4000d000000 */
[----:B------:R-:W-:Y:S02]  /*2360*/  UIMAD UR12, UR42, UR8, URZ ;  /* 0x000000082a0c72a4 */ /* 0x000fe4000f8e02ff */
[----:B------:R-:W-:Y:S02]  /*2370*/  UISETP.GE.AND UP0, UPT, UR4, UR9, UPT ;  /* 0x000000090400728c */ /* 0x000fe4000bf06270 */
[----:B------:R-:W-:Y:S02]  /*2380*/  UIMAD.WIDE.U32 UR16, UR4, UR10, URZ ;  /* 0x0000000a041072a5 */ /* 0x000fe4000f8e00ff */
[----:B------:R-:W-:-:S02]  /*2390*/  UISETP.GE.OR UP0, UPT, UR7, UR12, UP0 ;  /* 0x0000000c0700728c */ /* 0x000fc40008706670 */
        /* <DEDUP_REMOVED lines=19> */
.L_x_40:
[----:B------:R-:W2:Y:S02]  /*24d0*/  LDCU UR4, c[0x0][0xb30] ;  /* 0x00016600ff0477ac */ /* 0x000ea40008000800 */
[----:B--2---:R-:W-:-:S09]  /*24e0*/  UISETP.NE.AND UP0, UPT, UR4, 0x1, UPT ;  /* 0x000000010400788c */ /* 0x004fd2000bf05270 */
[----:B------:R-:W-:Y:S05]  /*24f0*/  BRA.U UP0, `(.L_x_41) ;  /* 0x0000000100447547 */ /* 0x000fea000b800000 */
[----:B------:R-:W2:Y:S01]  /*2500*/  LDCU.128 UR12, c[0x0][0xb10] ;  /* 0x00016200ff0c77ac */ /* 0x000ea20008000c00 */
[----:B------:R-:W3:Y:S01]  /*2510*/  LDCU UR16, c[0x0][0xb0c] ;  /* 0x00016180ff1077ac */ /* 0x000ee20008000800 */
[----:B------:R-:W4:Y:S01]  /*2520*/  LDCU UR17, c[0x0][0xb20] ;  /* 0x00016400ff1177ac */ /* 0x000f220008000800 */
[----:B--2---:R-:W-:Y:S02]  /*2530*/  UIMAD.WIDE.U32 UR10, UR37, UR12, URZ ;  /* 0x0000000c250a72a5 */ /* 0x004fe4000f8e00ff */
[----:B------:R-:W-:Y:S02]  /*2540*/  UIMAD.WIDE.U32 UR8, UR27, UR15, URZ ;  /* 0x0000000f1b0872a5 */ /* 0x000fe4000f8e00ff */
[----:B---3--:R-:W-:Y:S02]  /*2550*/  UISETP.NE.AND UP2, UPT, UR16, 0x1, UPT ;  /* 0x000000011000788c */ /* 0x008fe4000bf45270 */
[----:B------:R-:W-:Y:S01]  /*2560*/  UISETP.NE.AND UP0, UPT, UR14, 0x1, UPT ;  /* 0x000000010e00788c */ /* 0x000fe2000bf05270 */
[----:B------:R-:W-:-:S02]  /*2570*/  UMOV UR7, UR11 ;  /* 0x0000000b00077c82 */ /* 0x000fc40008000000 */
[----:B------:R-:W-:Y:S01]  /*2580*/  UMOV UR4, UR9 ;  /* 0x0000000900047c82 */ /* 0x000fe20008000000 */
[----:B------:R-:W-:Y:S02]  /*2590*/  USHF.R.U32.HI UR7, URZ, UR13, UR7 ;  /* 0x0000000dff077299 */ /* 0x000fe40008011607 */
[----:B----4-:R-:W-:Y:S02]  /*25a0*/  USHF.R.U32.HI UR4, URZ, UR17, UR4 ;  /* 0x00000011ff047299 */ /* 0x010fe40008011604 */
[----:B------:R-:W-:Y:S02]  /*25b0*/  USEL UR7, UR37, UR7, !UP2 ;  /* 0x0000000725077287 */ /* 0x000fe4000d000000 */
[----:B------:R-:W-:-:S04]  /*25c0*/  USEL UR4, UR27, UR4, !UP0 ;  /* 0x000000041b047287 */ /* 0x000fc8000c000000 */
[----:B------:R-:W-:Y:S02]  /*25d0*/  UIADD3 UR8, UPT, UPT, UR7, -UR4, URZ ;  /* 0x8000000407087290 */ /* 0x000fe4000fffe0ff */
[----:B------:R-:W-:Y:S02]  /*25e0*/  UIADD3 UR4, UPT, UPT, -UR7, UR4, URZ ;  /* 0x0000000407047290 */ /* 0x000fe4000fffe1ff */
[----:B------:R-:W-:Y:S02]  /*25f0*/  UIMAD UR27, UR8, UR14, UR27 ;  /* 0x0000000e081b72a4 */ /* 0x000fe4000f8e021b */
[----:B------:R-:W-:-:S12]  /*2600*/  UIMAD UR37, UR4, UR16, UR37 ;  /* 0x00000010042572a4 */ /* 0x000fd8000f8e0225 */
.L_x_41:
[----:B------:R-:W-:Y:S01]  /*2610*/  VIADD R11, R11, 0x1 ;  /* 0x000000010b0b7836 */ /* 0x000fe20000000000 */
[----:B------:R-:W-:Y:S01]  /*2620*/  R2UR UR4, R76 ;  /* 0x000000004c0472ca */ /* 0x000fe200000e0000 */
[----:B------:R-:W-:Y:S01]  /*2630*/  UIADD3 UR20, UPT, UPT, UR27, UR63, URZ ;  /* 0x0000003f1b147290 */ /* 0x000fe2000fffe0ff */
[----:B------:R-:W-:Y:S02]  /*2640*/  PLOP3.LUT P1, PT, PT, PT, PT, 0x80, 0x8 ;  /* 0x000000000008781c */ /* 0x000fe40003f2f070 */
[----:B------:R-:W-:-:S04]  /*2650*/  ISETP.NE.AND P0, PT, R11, 0x2, PT ;  /* 0x000000020b00780c */ /* 0x000fc80003f05270 */
[----:B-1----:R-:W-:Y:S02]  /*2660*/  SEL R0, RZ, 0x1, P0 ;  /* 0x00000001ff007807 */ /* 0x002fe40000000000 */
[----:B------:R-:W-:Y:S02]  /*2670*/  SEL R11, R11, RZ, P0 ;  /* 0x000000ff0b0b7207 */ /* 0x000fe40000000000 */
[----:B------:R-:W-:Y:S01]  /*2680*/  LOP3.LUT R10, R10, R0, RZ, 0x3c, !PT ;  /* 0x000000000a0a7212 */ /* 0x000fe200078e3cff */
[----:B------:R-:W-:Y:S01]  /*2690*/  UIADD3 UR16, UPT, UPT, UR37, UR4, URZ ;  /* 0x0000000425107290 */ /* 0x000fe2000fffe0ff */
[----:B------:R-:W-:Y:S11]  /*26a0*/  BRA.U UP1, `(.L_x_42) ;  /* 0xfffffff101407547 */ /* 0x000ff6000b83ffff */
[----:B------:R-:W-:Y:S01]  /*26b0*/  UIADD3 UR6, UPT, UPT, UR6, 0x18, URZ ;  /* 0x0000001806067890 */ /* 0x000fe2000fffe0ff */
[----:B------:R-:W-:-:S03]  /*26c0*/  SHF.L.U32 R2, R12, 0x1f, RZ ;  /* 0x0000001f0c027819 */ /* 0x000fc600000006ff */
[----:B------:R-:W-:-:S09]  /*26d0*/  ULEA UR4, UR5, UR6, 0x3 ;  /* 0x0000000605047291 */ /* 0x000fd2000f8e18ff */
[----:B------:R-:W1:Y:S02]  /*26e0*/  SYNCS.PHASECHK.TRANS64.TRYWAIT P0, [UR4], R2 ;  /* 0x00000002ff0075a7 */ /* 0x000e640008001104 */
[----:B-1----:R-:W-:Y:S05]  /*26f0*/  @!P0 BRA `(.L_x_43) ;  /* 0x00000050005c8947 */ /* 0x002fea0003800000 */
.L_x_116:
[----:B------:R-:W-:-:S04]  /*2700*/  UIADD3 UR4, UPT, UPT, UR5, 0x1, URZ ;  /* 0x0000000105047890 */ /* 0x000fc8000fffe0ff */
[----:B------:R-:W-:-:S04]  /*2710*/  UISETP.NE.AND UP0, UPT, UR4, 0x3, UPT ;  /* 0x000000030400788c */ /* 0x000fc8000bf05270 */
[----:B------:R-:W-:Y:S02]  /*2720*/  USEL UR7, URZ, 0x1, UP0 ;  /* 0x00000001ff077887 */ /* 0x000fe40008000000 */
[----:B------:R-:W-:-:S04]  /*2730*/  USEL UR4, UR4, URZ, UP0 ;  /* 0x000000ff04047287 */ /* 0x000fc80008000000 */
[----:B------:R-:W-:Y:S01]  /*2740*/  ULEA UR5, UR4, UR6, 0x3 ;  /* 0x0000000604057291 */ /* 0x000fe2000f8e18ff */
[----:B------:R-:W-:-:S04]  /*2750*/  LOP3.LUT R12, R12, UR7, RZ, 0x3c, !PT ;  /* 0x000000070c0c7c12 */ /* 0x000fc8000f8e3cff */
[----:B-1----:R-:W-:-:S04]  /*2760*/  SHF.L.U32 R2, R12, 0x1f, RZ ;  /* 0x0000001f0c027819 */ /* 0x002fc800000006ff */
[----:B------:R-:W1:Y:S02]  /*2770*/  SYNCS.PHASECHK.TRANS64.TRYWAIT P0, [UR5], R2 ;  /* 0x00000002ff0075a7 */ /* 0x000e640008001105 */
[----:B-1----:R-:W-:Y:S05]  /*2780*/  @!P0 BRA `(.L_x_44) ;  /* 0x0000005000508947 */ /* 0x002fea0003800000 */
.L_x_118:
[----:B------:R-:W-:-:S04]  /*2790*/  UIADD3 UR4, UPT, UPT, UR4, 0x1, URZ ;  /* 0x0000000104047890 */ /* 0x000fc8000fffe0ff */
[----:B------:R-:W-:-:S04]  /*27a0*/  UISETP.NE.AND UP0, UPT, UR4, 0x3, UPT ;  /* 0x000000030400788c */ /* 0x000fc8000bf05270 */
[----:B------:R-:W-:Y:S02]  /*27b0*/  USEL UR5, URZ, 0x1, UP0 ;  /* 0x00000001ff057887 */ /* 0x000fe40008000000 */
[----:B------:R-:W-:-:S04]  /*27c0*/  USEL UR4, UR4, URZ, UP0 ;  /* 0x000000ff04047287 */ /* 0x000fc80008000000 */
[----:B------:R-:W-:Y:S01]  /*27d0*/  ULEA UR4, UR4, UR6, 0x3 ;  /* 0x0000000604047291 */ /* 0x000fe2000f8e18ff */
[----:B-1----:R-:W-:-:S04]  /*27e0*/  LOP3.LUT R2, R12, UR5, RZ, 0x3c, !PT ;  /* 0x000000050c027c12 */ /* 0x002fc8000f8e3cff */
[----:B------:R-:W-:Y:S01]  /*27f0*/  SHF.L.U32 R2, R2, 0x1f, RZ ;  /* 0x0000001f02027819 */ /* 0x000fe200000006ff */
[----:B------:R-:W-:-:S07]  /*2800*/  IMAD.U32 R0, RZ, RZ, UR4 ;  /* 0x00000004ff007e24 */ /* 0x000fce000f8e00ff */
.L_x_45:
[----:B-1----:R1:W2:Y:S02]  /*2810*/  SYNCS.PHASECHK.TRANS64.TRYWAIT P0, [R0+URZ], R2 ;  /* 0x00000002000075a7 */ /* 0x0022a400080011ff */
[----:B--2---:R-:W-:Y:S05]  /*2820*/  @!P0 NANOSLEEP.SYNCS 0x989680 ;  /* 0x009896800000895d */ /* 0x004fea0003900000 */
[----:B------:R-:W2:Y:S02]  /*2830*/  @!P0 SYNCS.PHASECHK.TRANS64 P0, [R0+URZ], R2 ;  /* 0x00000002000085a7 */ /* 0x000ea400080010ff */
[----:B--2---:R-:W-:Y:S05]  /*2840*/  @P0 EXIT ;  /* 0x000000000000094d */ /* 0x004fea0003800000 */
[----:B------:R-:W-:Y:S05]  /*2850*/  BRA `(.L_x_45) ;  /* 0xfffffffc00ec7947 */ /* 0x000fea000383ffff */
.L_x_22:
[----:B------:R-:W-:-:S04]  /*2860*/  UISETP.NE.AND UP0, UPT, UR45, URZ, UPT ;  /* 0x000000ff2d00728c */ /* 0x000fc8000bf05270 */
[----:B------:R-:W-:-:S09]  /*2870*/  UISETP.NE.OR UP0, UPT, UR17, 0x1, UP0 ;  /* 0x000000011100788c */ /* 0x000fd20008705670 */
[----:B------:R-:W-:Y:S05]  /*2880*/  BRA.U UP0, `(.L_x_46) ;  /* 0x0000000500487547 */ /* 0x000fea000b800000 */
[----:B------:R-:W-:Y:S01]  /*2890*/  ISETP.GE.U32.AND P2, PT, R0, 0x2, PT ;  /* 0x000000020000780c */ /* 0x000fe20003f46070 */
[----:B------:R-:W-:Y:S01]  /*28a0*/  IMAD.MOV.U32 R12, RZ, RZ, 0x1 ;  /* 0x00000001ff0c7424 */ /* 0x000fe200078e00ff */
[----:B------:R-:W-:Y:S02]  /*28b0*/  CS2R R10, SRZ ;  /* 0x00000000000a7805 */ /* 0x000fe4000001ff00 */
[----:B------:R-:W-:Y:S01]  /*28c0*/  CS2R R8, SRZ ;  /* 0x0000000000087805 */ /* 0x000fe2000001ff00 */
[----:B------:R-:W-:Y:S01]  /*28d0*/  UMOV UR6, 0x400 ;  /* 0x0000040000067882 */ /* 0x000fe20000000000 */
[----:B------:R-:W-:Y:S01]  /*28e0*/  UMOV UR5, URZ ;  /* 0x000000ff00057c82 */ /* 0x000fe20008000000 */
[----:B------:R-:W-:-:S12]  /*28f0*/  ULEA UR6, UR45, UR6, 0x18 ;  /* 0x000000062d067291 */ /* 0x000fd8000f8ec0ff */
.L_x_50:
[----:B------:R-:W-:Y:S02]  /*2900*/  LEA R2, R8, UR6, 0x3 ;  /* 0x0000000608027c11 */ /* 0x000fe4000f8e18ff */
[----:B------:R-:W-:-:S03]  /*2910*/  SHF.L.U32 R4, R9, 0x1f, RZ ;  /* 0x0000001f09047819 */ /* 0x000fc600000006ff */
[----:B------:R-:W-:Y:S01]  /*2920*/  VIADD R5, R2, 0xd0 ;  /* 0x000000d002057836 */ /* 0x000fe20000000000 */
[----:B------:R-:W1:Y:S02]  /*2930*/  SYNCS.PHASECHK.TRANS64.TRYWAIT P0, [R2+URZ+0xc0], R4 ;  /* 0x0000c004020075a7 */ /* 0x000e6400080011ff */
[----:B-1----:R-:W-:Y:S05]  /*2940*/  @!P0 BRA `(.L_x_47) ;  /* 0x0000004c00f88947 */ /* 0x002fea0003800000 */
.L_x_119:
[----:B------:R-:W-:Y:S01]  /*2950*/  ULEA UR4, UR5, UR6, 0x3 ;  /* 0x0000000605047291 */ /* 0x000fe2000f8e18ff */
[----:B-1----:R-:W-:Y:S01]  /*2960*/  PRMT R2, RZ, 0x654, R5 ;  /* 0x00000654ff027816 */ /* 0x002fe20000000005 */
[----:B------:R-:W-:Y:S01]  /*2970*/  @!P2 IMAD.MOV.U32 R4, RZ, RZ, 0x10 ;  /* 0x00000010ff04a424 */ /* 0x000fe200078e00ff */
[----:B------:R-:W-:Y:S01]  /*2980*/  SHF.L.U32 R5, R12, 0x1f, RZ ;  /* 0x0000001f0c057819 */ /* 0x000fe200000006ff */
[----:B------:R-:W-:Y:S01]  /*2990*/  UIADD3 UR7, UPT, UPT, UR4, 0x60, URZ ;  /* 0x0000006004077890 */ /* 0x000fe2000fffe0ff */
[----:B------:R1:W-:Y:S05]  /*29a0*/  SYNCS.ARRIVE.TRANS64.RED.A1T0 RZ, [R2+URZ], RZ ;  /* 0x000000ff02ff79a7 */ /* 0x0003ea00081004ff */
[----:B------:R-:W-:Y:S01]  /*29b0*/  IMAD.U32 R6, RZ, RZ, UR7 ;  /* 0x00000007ff067e24 */ /* 0x000fe2000f8e00ff */
[----:B------:R-:W2:Y:S04]  /*29c0*/  SYNCS.PHASECHK.TRANS64.TRYWAIT P0, [UR4+0x70], R5 ;  /* 0x00007005ff0075a7 */ /* 0x000ea80008001104 */
[----:B------:R-:W-:Y:S01]  /*29d0*/  PRMT R6, R0, 0x654, R6 ;  /* 0x0000065400067816 */ /* 0x000fe20000000006 */
[----:B-12---:R-:W-:Y:S06]  /*29e0*/  @!P0 BRA `(.L_x_48) ;  /* 0x0000004c00e48947 */ /* 0x006fec0003800000 */
.L_x_121:
[----:B------:R-:W-:Y:S01]  /*29f0*/  ULEA UR8, UR5, UR6, 0x4 ;  /* 0x0000000605087291 */ /* 0x000fe2000f8e20ff */
[----:B------:R-:W-:Y:S01]  /*2a00*/  SEL R3, R6, R3, !P2 ;  /* 0x0000000306037207 */ /* 0x000fe20005000000 */
[----:B------:R-:W-:Y:S01]  /*2a10*/  UIADD3 UR9, UPT, UPT, UR4, 0x60, URZ ;  /* 0x0000006004097890 */ /* 0x000fe2000fffe0ff */
[----:B-1----:R-:W-:Y:S01]  /*2a20*/  LEA R2, R11, UR6, 0x3 ;  /* 0x000000060b027c11 */ /* 0x002fe2000f8e18ff */
[----:B------:R-:W-:Y:S01]  /*2a30*/  UIADD3 UR8, UPT, UPT, UR8, 0xf0, URZ ;  /* 0x000000f008087890 */ /* 0x000fe2000fffe0ff */
[----:B------:R1:W-:Y:S01]  /*2a40*/  @!P2 SYNCS.ARRIVE.TRANS64.RED RZ, [R3+URZ], R4 ;  /* 0x0000000403ffa9a7 */ /* 0x0003e200080004ff */
[----:B------:R-:W-:Y:S01]  /*2a50*/  UIADD3 UR4, UPT, UPT, UR5, 0x1, URZ ;  /* 0x0000000105047890 */ /* 0x000fe2000fffe0ff */
[----:B------:R-:W-:-:S03]  /*2a60*/  VIADD R8, R8, 0x1 ;  /* 0x0000000108087836 */ /* 0x000fc60000000000 */
[----:B------:R-:W-:Y:S02]  /*2a70*/  UISETP.NE.AND UP0, UPT, UR4, 0x2, UPT ;  /* 0x000000020400788c */ /* 0x000fe4000bf05270 */
[----:B------:R-:W-:Y:S01]  /*2a80*/  ISETP.NE.AND P0, PT, R8, 0x2, PT ;  /* 0x000000020800780c */ /* 0x000fe20003f05270 */
[----:B------:R-:W-:Y:S06]  /*2a90*/  UGETNEXTWORKID.BROADCAST [UR8], [UR9] ;  /* 0x00000000080073ca */ /* 0x000fec0008000100 */
[----:B------:R-:W-:Y:S02]  /*2aa0*/  USEL UR7, URZ, 0x1, UP0 ;  /* 0x00000001ff077887 */ /* 0x000fe40008000000 */
[----:B------:R-:W-:-:S04]  /*2ab0*/  USEL UR5, UR4, URZ, UP0 ;  /* 0x000000ff04057287 */ /* 0x000fc80008000000 */
[----:B------:R-:W-:Y:S02]  /*2ac0*/  LOP3.LUT R12, R12, UR7, RZ, 0x3c, !PT ;  /* 0x000000070c0c7c12 */ /* 0x000fe4000f8e3cff */
[----:B-1----:R-:W-:-:S04]  /*2ad0*/  SHF.L.U32 R4, R10, 0x1f, RZ ;  /* 0x0000001f0a047819 */ /* 0x002fc800000006ff */
[----:B------:R-:W1:Y:S02]  /*2ae0*/  SYNCS.PHASECHK.TRANS64.TRYWAIT P1, [R2+URZ+0x60], R4 ;  /* 0x00006004020075a7 */ /* 0x000e6400080211ff */
[----:B-1----:R-:W-:Y:S05]  /*2af0*/  @!P1 BRA `(.L_x_49) ;  /* 0x0000004c00b89947 */ /* 0x002fea0003800000 */
.L_x_122:
[C---:B-1----:R-:W-:Y:S01]  /*2b00*/  LEA R4, R11.reuse, UR6, 0x4 ;  /* 0x000000060b047c11 */ /* 0x042fe2000f8e20ff */
[----:B------:R-:W-:Y:S01]  /*2b10*/  VIADD R2, R2, 0x70 ;  /* 0x0000007002027836 */ /* 0x000fe20000000000 */
[----:B------:R-:W-:Y:S01]  /*2b20*/  SEL R8, R8, RZ, P0 ;  /* 0x000000ff08087207 */ /* 0x000fe20000000000 */
[----:B------:R-:W-:-:S03]  /*2b30*/  VIADD R11, R11, 0x1 ;  /* 0x000000010b0b7836 */ /* 0x000fc60000000000 */
[----:B------:R-:W1:Y:S01]  /*2b40*/  LDS.128 R4, [R4+0xf0] ;  /* 0x0000f00004047984 */ /* 0x000e620000000c00 */
[----:B------:R-:W-:Y:S02]  /*2b50*/  PRMT R2, RZ, 0x654, R2 ;  /* 0x00000654ff027816 */ /* 0x000fe40000000002 */
[C---:B------:R-:W-:Y:S01]  /*2b60*/  ISETP.NE.AND P1, PT, R11.reuse, 0x2, PT ;  /* 0x000000020b00780c */ /* 0x040fe20003f25270 */
[----:B------:R-:W-:Y:S01]  /*2b70*/  @!PT LDS RZ, [RZ] ;  /* 0x00000000fffff984 */ /* 0x000fe20000000800 */
[----:B------:R-:W-:Y:S01]  /*2b80*/  @!PT LDS RZ, [RZ] ;  /* 0x00000000fffff984 */ /* 0x000fe20000000800 */
[----:B------:R-:W-:Y:S01]  /*2b90*/  @!PT LDS RZ, [RZ] ;  /* 0x00000000fffff984 */ /* 0x000fe20000000800 */
[----:B------:R-:W-:Y:S01]  /*2ba0*/  @!PT LDS RZ, [RZ] ;  /* 0x00000000fffff984 */ /* 0x000fe20000000800 */
[----:B------:R2:W-:Y:S06]  /*2bb0*/  MEMBAR.ALL.CTA ;  /* 0x0000000000007992 */ /* 0x0005ec0000008000 */
[----:B--2---:R-:W2:Y:S01]  /*2bc0*/  FENCE.VIEW.ASYNC.S ;  /* 0x00000000000073c6 */ /* 0x004ea20000000000 */
[----:B------:R-:W-:Y:S01]  /*2bd0*/  SEL R11, R11, RZ, P1 ;  /* 0x000000ff0b0b7207 */ /* 0x000fe20000800000 */
[----:B--2---:R2:W-:Y:S01]  /*2be0*/  SYNCS.ARRIVE.TRANS64.RED.A1T0 RZ, [R2+URZ], RZ ;  /* 0x000000ff02ff79a7 */ /* 0x0045e200081004ff */
[----:B-1----:R-:W-:-:S02]  /*2bf0*/  LOP3.LUT P3, RZ, R6, 0x1, RZ, 0xc0, !PT ;  /* 0x0000000106ff7812 */ /* 0x002fc4000786c0ff */
[----:B------:R-:W-:-:S04]  /*2c00*/  SEL R4, RZ, 0x1, P1 ;  /* 0x00000001ff047807 */ /* 0x000fc80000800000 */
[----:B------:R-:W-:Y:S02]  /*2c10*/  LOP3.LUT R10, R10, R4, RZ, 0x3c, !PT ;  /* 0x000000040a0a7212 */ /* 0x000fe400078e3cff */
[----:B--2---:R-:W-:-:S04]  /*2c20*/  SEL R2, RZ, 0x1, P0 ;  /* 0x00000001ff027807 */ /* 0x004fc80000000000 */
[----:B------:R-:W-:Y:S01]  /*2c30*/  LOP3.LUT R9, R9, R2, RZ, 0x3c, !PT ;  /* 0x0000000209097212 */ /* 0x000fe200078e3cff */
[----:B------:R-:W-:Y:S06]  /*2c40*/  @P3 BRA `(.L_x_50) ;  /* 0xfffffffc002c3947 */ /* 0x000fec000383ffff */
[----:B------:R-:W-:Y:S01]  /*2c50*/  ULEA UR4, UR5, UR6, 0x3 ;  /* 0x0000000605047291 */ /* 0x000fe2000f8e18ff */
[----:B------:R-:W-:-:S08]  /*2c60*/  SHF.L.U32 R2, R12, 0x1f, RZ ;  /* 0x0000001f0c027819 */ /* 0x000fd000000006ff */
[----:B------:R-:W1:Y:S02]  /*2c70*/  SYNCS.PHASECHK.TRANS64 P0, [UR4+0x70], R2 ;  /* 0x00007002ff0075a7 */ /* 0x000e640008001004 */
[----:B-1----:R-:W-:Y:S05]  /*2c80*/  @P0 BRA `(.L_x_51) ;  /* 0x0000000000080947 */ /* 0x002fea0003800000 */
[----:B------:R-:W1:Y:S02]  /*2c90*/  SYNCS.PHASECHK.TRANS64.TRYWAIT P0, [UR4+0x70], R2 ;  /* 0x00007002ff0075a7 */ /* 0x000e640008001104 */
[----:B-1----:R-:W-:Y:S05]  /*2ca0*/  @!P0 BRA `(.L_x_52) ;  /* 0x0000004c00608947 */ /* 0x002fea0003800000 */
.L_x_51:
[----:B------:R-:W-:-:S04]  /*2cb0*/  UIADD3 UR7, UPT, UPT, UR5, 0x1, URZ ;  /* 0x0000000105077890 */ /* 0x000fc8000fffe0ff */
[----:B------:R-:W-:-:S04]  /*2cc0*/  UISETP.NE.AND UP0, UPT, UR7, 0x2, UPT ;  /* 0x000000020700788c */ /* 0x000fc8000bf05270 */
[----:B------:R-:W-:Y:S02]  /*2cd0*/  USEL UR8, URZ, 0x1, UP0 ;  /* 0x00000001ff087887 */ /* 0x000fe40008000000 */
[----:B------:R-:W-:-:S04]  /*2ce0*/  USEL UR7, UR7, URZ, UP0 ;  /* 0x000000ff07077287 */ /* 0x000fc80008000000 */
[----:B------:R-:W-:Y:S01]  /*2cf0*/  ULEA UR7, UR7, UR6, 0x3 ;  /* 0x0000000607077291 */ /* 0x000fe2000f8e18ff */
[----:B-1----:R-:W-:-:S04]  /*2d00*/  LOP3.LUT R2, R12, UR8, RZ, 0x3c, !PT ;  /* 0x000000080c027c12 */ /* 0x002fc8000f8e3cff */
[----:B------:R-:W-:-:S04]  /*2d10*/  SHF.L.U32 R0, R2, 0x1f, RZ ;  /* 0x0000001f02007819 */ /* 0x000fc800000006ff */
[----:B------:R-:W1:Y:S02]  /*2d20*/  SYNCS.PHASECHK.TRANS64 P0, [UR7+0x70], R0 ;  /* 0x00007000ff0075a7 */ /* 0x000e640008001007 */
[----:B-1----:R-:W-:Y:S05]  /*2d30*/  @P0 EXIT ;  /* 0x000000000000094d */ /* 0x002fea0003800000 */
[----:B------:R-:W-:Y:S02]  /*2d40*/  SHF.L.U32 R2, R2, 0x1f, RZ ;  /* 0x0000001f02027819 */ /* 0x000fe400000006ff */
[----:B------:R-:W-:-:S07]  /*2d50*/  MOV R0, UR7 ;  /* 0x0000000700007c02 */ /* 0x000fce0008000f00 */
.L_x_53:
[----:B-1----:R1:W2:Y:S02]  /*2d60*/  SYNCS.PHASECHK.TRANS64.TRYWAIT P0, [R0+URZ+0x70], R2 ;  /* 0x00007002000075a7 */ /* 0x0022a400080011ff */
[----:B--2---:R-:W-:Y:S05]  /*2d70*/  @!P0 NANOSLEEP.SYNCS 0x989680 ;  /* 0x009896800000895d */ /* 0x004fea0003900000 */
[----:B------:R-:W2:Y:S02]  /*2d80*/  @!P0 SYNCS.PHASECHK.TRANS64 P0, [R0+URZ+0x70], R2 ;  /* 0x00007002000085a7 */ /* 0x000ea400080010ff */
[----:B--2---:R-:W-:Y:S05]  /*2d90*/  @P0 EXIT ;  /* 0x000000000000094d */ /* 0x004fea0003800000 */
[----:B------:R-:W-:Y:S05]  /*2da0*/  BRA `(.L_x_53) ;  /* 0xfffffffc00ec7947 */ /* 0x000fea000383ffff */
.L_x_46:
[----:B------:R-:W-:Y:S05]  /*2db0*/  BRA.U UP4, `(.L_x_54) ;  /* 0x0000000d049c7547 */ /* 0x000fea000b800000 */
[----:B------:R-:W-:Y:S01]  /*2dc0*/  UMOV UR4, 0x40 ;  /* 0x0000004000047882 */ /* 0x000fe20000000000 */
[----:B------:R-:W-:Y:S01]  /*2dd0*/  NOP ;  /* 0x0000000000007918 */ /* 0x000fe20000000000 */
[----:B------:R-:W-:Y:S01]  /*2de0*/  ULEA UR5, UR45, UR4, 0x18 ;  /* 0x000000042d057291 */ /* 0x000fe2000f8ec0ff */
[----:B------:R-:W-:Y:S02]  /*2df0*/  UMOV UR6, 0x400 ;  /* 0x0000040000067882 */ /* 0x000fe40000000000 */
[----:B------:R-:W-:-:S06]  /*2e00*/  ULEA UR6, UR45, UR6, 0x18 ;  /* 0x000000062d067291 */ /* 0x000fcc000f8ec0ff */
[----:B------:R-:W1:Y:S02]  /*2e10*/  LDS.U8 R0, [UR5+0x1c] ;  /* 0x00001c05ff007984 */ /* 0x000e640008000000 */
[----:B-1----:R-:W-:-:S13]  /*2e20*/  ISETP.NE.AND P0, PT, R0, RZ, PT ;  /* 0x000000ff0000720c */ /* 0x002fda0003f05270 */
[----:B------:R-:W-:Y:S05]  /*2e30*/  @P0 BRA `(.L_x_55) ;  /* 0x0000000000580947 */ /* 0x000fea0003800000 */
[----:B------:R-:W-:-:S13]  /*2e40*/  ELECT P0, URZ, PT ;  /* 0x0000000000ff782f */ /* 0x000fda0003800000 */
[----:B------:R-:W-:Y:S05]  /*2e50*/  @!P0 BRA `(.L_x_56) ;  /* 0x0000000000608947 */ /* 0x000fea0003800000 */
[----:B------:R-:W-:Y:S01]  /*2e60*/  UMOV UR4, 0x10 ;  /* 0x0000001000047882 */ /* 0x000fe20000000000 */
[----:B------:R-:W-:Y:S01]  /*2e70*/  HFMA2 R0, -RZ, RZ, 0, 5.9604644775390625e-08 ;  /* 0x00000001ff007431 */ /* 0x000fe200000001ff */
[----:B------:R-:W-:-:S03]  /*2e80*/  MOV R3, 0xffff ;  /* 0x0000ffff00037802 */ /* 0x000fc60000000f00 */
[----:B------:R-:W-:Y:S04]  /*2e90*/  DEPBAR.LE SB1, 0x36 ;  /* 0x00009d800000791a */ /* 0x000fe80000000000 */
[----:B------:R-:W1:Y:S02]  /*2ea0*/  UTCATOMSWS.FIND_AND_SET.ALIGN UP0, UR4, UR4 ;  /* 0x00000004000475e3 */ /* 0x000e640008000800 */
[----:B-1----:R-:W-:Y:S01]  /*2eb0*/  MOV R4, UR4 ;  /* 0x0000000400047c02 */ /* 0x002fe20008000f00 */
[----:B------:R-:W-:Y:S06]  /*2ec0*/  BRA.U UP0, `(.L_x_57) ;  /* 0x0000000100187547 */ /* 0x000fec000b800000 */
.L_x_58:
[----:B------:R-:W-:Y:S05]  /*2ed0*/  NANOSLEEP 0x64 ;  /* 0x000000640000795d */ /* 0x000fea0003800000 */
[----:B------:R-:W-:-:S05]  /*2ee0*/  UMOV UR4, 0x10 ;  /* 0x0000001000047882 */ /* 0x000fca0000000000 */
[----:B------:R-:W-:Y:S04]  /*2ef0*/  DEPBAR.LE SB1, 0x36 ;  /* 0x00009d800000791a */ /* 0x000fe80000000000 */
[----:B------:R-:W1:Y:S02]  /*2f00*/  UTCATOMSWS.FIND_AND_SET.ALIGN UP0, UR4, UR4 ;  /* 0x00000004000475e3 */ /* 0x000e640008000800 */
[----:B-1----:R-:W-:Y:S01]  /*2f10*/  MOV R4, UR4 ;  /* 0x0000000400047c02 */ /* 0x002fe20008000f00 */
[----:B------:R-:W-:Y:S05]  /*2f20*/  BRA.U !UP0, `(.L_x_58) ;  /* 0xfffffffd08e87547 */ /* 0x000fea000b83ffff */
.L_x_57:
[-C--:B------:R-:W-:Y:S02]  /*2f30*/  SHF.L.U32 R3, R3, R4.reuse, RZ ;  /* 0x0000000403037219 */ /* 0x080fe400000006ff */
[----:B------:R-:W-:Y:S01]  /*2f40*/  SHF.L.U32 R0, R0, R4, RZ ;  /* 0x0000000400007219 */ /* 0x000fe200000006ff */
[----:B------:R-:W-:Y:S02]  /*2f50*/  IMAD.SHL.U32 R4, R4, 0x20, RZ ;  /* 0x0000002004047824 */ /* 0x000fe400078e00ff */
[----:B------:R1:W-:Y:S04]  /*2f60*/  ATOMS.OR RZ, [UR5+0x14], R3 ;  /* 0x00001403ffff798c */ /* 0x0003e8000b000005 */
[----:B------:R1:W-:Y:S04]  /*2f70*/  ATOMS.OR RZ, [UR5+0x18], R0 ;  /* 0x00001800ffff798c */ /* 0x0003e8000b000005 */
[----:B------:R1:W-:Y:S01]  /*2f80*/  STS [UR6+0x110], R4 ;  /* 0x00011004ff007988 */ /* 0x0003e20008000806 */
[----:B------:R-:W-:Y:S05]  /*2f90*/  BRA `(.L_x_56) ;  /* 0x0000000000107947 */ /* 0x000fea0003800000 */
.L_x_55:
[----:B------:R-:W-:Y:S02]  /*2fa0*/  MOV R0, 0xffffffff ;  /* 0xffffffff00007802 */ /* 0x000fe40000000f00 */
[----:B------:R-:W-:-:S03]  /*2fb0*/  MOV R4, 0x2fe0 ;  /* 0x00002fe000047802 */ /* 0x000fc60000000f00 */
[----:B------:R1:W-:Y:S04]  /*2fc0*/  STS [UR6+0x110], R0 ;  /* 0x00011000ff007988 */ /* 0x0003e80008000806 */
[----:B-1---5:R-:W-:Y:S05]  /*2fd0*/  CALL.REL.NOINC `($__internal_1_$__cuda_sm10x_tcgen05_guardrail_trap_phase_invalid_during_alloc) ;  /* 0x0000005000207944 */ /* 0x022fea0003c00000 */
.L_x_56:
[----:B------:R-:W-:Y:S05]  /*2fe0*/  WARPSYNC.ALL ;  /* 0x0000000000007948 */ /* 0x000fea0003800000 */
[----:B------:R-:W2:Y:S01]  /*2ff0*/  S2UR UR4, SR_CgaCtaId ;  /* 0x00000000000479c3 */ /* 0x000ea20000008800 */
[----:B------:R-:W-:Y:S01]  /*3000*/  UMOV UR17, 0x400 ;  /* 0x0000040000117882 */ /* 0x000fe20000000000 */
[----:B------:R-:W-:-:S06]  /*3010*/  NOP ;  /* 0x0000000000007918 */ /* 0x000fcc0000000000 */
[----:B------:R-:W-:Y:S06]  /*3020*/  BAR.ARV 0x6, 0xa0 ;  /* 0x0182800000007b1d */ /* 0x000fec0000002000 */
[----:B------:R-:W3:Y:S01]  /*3030*/  LDCU UR5, c[0x0][0x38c] ;  /* 0x00007180ff0577ac */ /* 0x000ee20008000800 */
[----:B------:R-:W-:Y:S01]  /*3040*/  LOP3.LUT R2, R2, 0xffff, RZ, 0xc0, !PT ;  /* 0x0000ffff02027812 */ /* 0x000fe200078ec0ff */
[----:B------:R-:W-:Y:S01]  /*3050*/  IMAD.MOV.U32 R11, RZ, RZ, 0x1 ;  /* 0x00000001ff0b7424 */ /* 0x000fe200078e00ff */
[----:B------:R-:W-:Y:S01]  /*3060*/  CS2R R8, SRZ ;  /* 0x0000000000087805 */ /* 0x000fe2000001ff00 */
[----:B------:R-:W4:Y:S01]  /*3070*/  LDCU UR8, c[0x0][0x38c] ;  /* 0x00007180ff0877ac */ /* 0x000f220008000800 */
[----:B------:R-:W-:Y:S01]  /*3080*/  R2UR UR19, R2 ;  /* 0x00000000021372ca */ /* 0x000fe200000e0000 */
[----:B------:R-:W-:Y:S01]  /*3090*/  IMAD.MOV.U32 R10, RZ, RZ, RZ ;  /* 0x000000ffff0a7224 */ /* 0x000fe200078e00ff */
[----:B------:R-:W-:Y:S01]  /*30a0*/  UMOV UR22, URZ ;  /* 0x000000ff00167c82 */ /* 0x000fe20008000000 */
[----:B------:R-:W-:Y:S01]  /*30b0*/  UMOV UR14, URZ ;  /* 0x000000ff000e7c82 */ /* 0x000fe20008000000 */
[----:B--2---:R-:W-:Y:S01]  /*30c0*/  ULEA UR17, UR4, UR17, 0x18 ;  /* 0x0000001104117291 */ /* 0x004fe2000f8ec0ff */
[----:B------:R-:W-:Y:S01]  /*30d0*/  UMOV UR26, 0x0 ;  /* 0x00000000001a7882 */ /* 0x000fe20000000000 */
[----:B------:R-:W-:-:S02]  /*30e0*/  UMOV UR27, 0x42004a0 ;  /* 0x042004a0001b7882 */ /* 0x000fc40000000000 */
[----:B------:R-:W-:Y:S02]  /*30f0*/  UIADD3 UR6, UPT, UPT, UR17, 0x4400, URZ ;  /* 0x0000440011067890 */ /* 0x000fe4000fffe0ff */
[----:B------:R-:W-:Y:S02]  /*3100*/  UIADD3 UR7, UPT, UPT, UR17, 0x7400, URZ ;  /* 0x0000740011077890 */ /* 0x000fe4000fffe0ff */
[----:B---3--:R-:W-:Y:S01]  /*3110*/  UIADD3 UR5, UPT, UPT, UR5, 0x3f, URZ ;  /* 0x0000003f05057890 */ /* 0x008fe2000fffe0ff */
[----:B-1----:R-:W1:Y:S01]  /*3120*/  LDS R0, [UR17+0x110] ;  /* 0x00011011ff007984 */ /* 0x002e620008000800 */
[----:B------:R-:W-:Y:S02]  /*3130*/  USHF.R.U32.HI UR6, URZ, 0x4, UR6 ;  /* 0x00000004ff067899 */ /* 0x000fe40008011606 */
[----:B------:R-:W-:Y:S02]  /*3140*/  USHF.R.S32.HI UR4, URZ, 0x1f, UR5 ;  /* 0x0000001fff047899 */ /* 0x000fe40008011405 */
[----:B------:R-:W-:-:S02]  /*3150*/  ULOP3.LUT UR6, UR6, 0x3fff, URZ, 0xc0, !UPT ;  /* 0x00003fff06067892 */ /* 0x000fc4000f8ec0ff */
[----:B------:R-:W-:Y:S02]  /*3160*/  ULEA.HI UR4, UR4, UR5, URZ, 0x6 ;  /* 0x0000000504047291 */ /* 0x000fe4000f8f30ff */
[----:B------:R-:W-:Y:S02]  /*3170*/  USHF.R.U32.HI UR5, URZ, 0x4, UR7 ;  /* 0x00000004ff057899 */ /* 0x000fe40008011607 */
[----:B------:R-:W-:Y:S02]  /*3180*/  USHF.R.S32.HI UR28, URZ, 0x6, UR4 ;  /* 0x00000006ff1c7899 */ /* 0x000fe40008011404 */
[----:B------:R-:W-:Y:S02]  /*3190*/  ULOP3.LUT UR5, UR5, 0x3fff, URZ, 0xc0, !UPT ;  /* 0x00003fff05057892 */ /* 0x000fe4000f8ec0ff */
[----:B------:R-:W-:Y:S02]  /*31a0*/  UISETP.LT.AND UP0, UPT, UR28, 0x1, UPT ;  /* 0x000000011c00788c */ /* 0x000fe4000bf01270 */
[----:B------:R-:W-:-:S02]  /*31b0*/  ULOP3.LUT UR20, UR6, 0x10000, URZ, 0xfc, !UPT ;  /* 0x0001000006147892 */ /* 0x000fc4000f8efcff */
[----:B------:R-:W-:Y:S02]  /*31c0*/  USEL UR29, UR28, 0x1, !UP0 ;  /* 0x000000011c1d7887 */ /* 0x000fe4000c000000 */
[----:B------:R-:W-:Y:S02]  /*31d0*/  ULOP3.LUT UR21, UR5, 0x10000, URZ, 0xfc, !UPT ;  /* 0x0001000005157892 */ /* 0x000fe4000f8efcff */
[----:B------:R-:W-:Y:S02]  /*31e0*/  UIADD3 UR29, UPT, UPT, -UR29, URZ, URZ ;  /* 0x000000ff1d1d7290 */ /* 0x000fe4000fffe1ff */
[----:B----4-:R-:W-:Y:S01]  /*31f0*/  UISETP.GE.AND UP4, UPT, UR8, 0x1, UPT ;  /* 0x000000010800788c */ /* 0x010fe2000bf86270 */
[----:B------:R-:W-:Y:S01]  /*3200*/  UMOV UR24, 0x0 ;  /* 0x0000000000187882 */ /* 0x000fe20000000000 */
[----:B------:R-:W-:Y:S01]  /*3210*/  UMOV UR25, 0x42004a0 ;  /* 0x042004a000197882 */ /* 0x000fe20000000000 */
[----:B-1----:R-:W-:-:S15]  /*3220*/  R2UR UR30, R0 ;  /* 0x00000000001e72ca */ /* 0x002fde00000e0000 */
.L_x_65:
[----:B------:R-:W-:Y:S02]  /*3230*/  LEA R0, R10, UR17, 0x3 ;  /* 0x000000110a007c11 */ /* 0x000fe4000f8e18ff */
[----:B------:R-:W-:Y:S02]  /*3240*/  SHF.L.U32 R2, R9, 0x1f, RZ ;  /* 0x0000001f09027819 */ /* 0x000fe400000006ff */
[----:B------:R-:W-:Y:S01]  /*3250*/  PLOP3.LUT P0, PT, PT, PT, UP4, 0x80, 0x8 ;  /* 0x000000000008781c */ /* 0x000fe20003f0f048 */
[----:B------:R-:W-:Y:S01]  /*3260*/  VIADD R3, R0, 0x70 ;  /* 0x0000007000037836 */ /* 0x000fe20000000000 */
[----:B-1----:R-:W1:Y:S02]  /*3270*/  SYNCS.PHASECHK.TRANS64.TRYWAIT P1, [R0+URZ+0x60], R2 ;  /* 0x00006002000075a7 */ /* 0x002e6400080211ff */
[----:B-1-3--:R-:W-:Y:S09]  /*3280*/  @!P1 BRA `(.L_x_59) ;  /* 0x0000004800009947 */ /* 0x00aff20003800000 */
.L_x_124:
[----:B------:R-:W-:Y:S01]  /*3290*/  LEA R4, R10, UR17, 0x4 ;  /* 0x000000110a047c11 */ /* 0x000fe2000f8e20ff */
[----:B------:R-:W-:Y:S01]  /*32a0*/  @UP4 ULEA UR4, UR14, UR17, 0x3 ;  /* 0x000000110e044291 */ /* 0x000fe2000f8e18ff */
[----:B------:R-:W-:Y:S01]  /*32b0*/  PLOP3.LUT P2, PT, PT, PT, PT, 0x80, 0x8 ;  /* 0x000000000008781c */ /* 0x000fe20003f4f070 */
[----:B------:R-:W-:Y:S01]  /*32c0*/  ULEA UR23, UR22, UR17, 0x3 ;  /* 0x0000001116177291 */ /* 0x000fe2000f8e18ff */
[----:B------:R-:W-:Y:S02]  /*32d0*/  PRMT R3, RZ, 0x654, R3 ;  /* 0x00000654ff037816 */ /* 0x000fe40000000003 */
[----:B------:R-:W2:Y:S01]  /*32e0*/  LDS.128 R4, [R4+0xf0] ;  /* 0x0000f00004047984 */ /* 0x000ea20000000c00 */
[----:B-1----:R-:W-:Y:S02]  /*32f0*/  @P0 SHF.L.U32 R2, R8, 0x1f, RZ ;  /* 0x0000001f08020819 */ /* 0x002fe400000006ff */
[----:B------:R-:W-:Y:S01]  /*3300*/  SHF.L.U32 R0, R11, 0x1f, RZ ;  /* 0x0000001f0b007819 */ /* 0x000fe200000006ff */
[----:B------:R-:W-:Y:S01]  /*3310*/  @!PT LDS RZ, [RZ] ;  /* 0x00000000fffff984 */ /* 0x000fe20000000800 */
[----:B------:R-:W-:Y:S01]  /*3320*/  @!PT LDS RZ, [RZ] ;  /* 0x00000000fffff984 */ /* 0x000fe20000000800 */
[----:B------:R-:W-:Y:S01]  /*3330*/  @!PT LDS RZ, [RZ] ;  /* 0x00000000fffff984 */ /* 0x000fe20000000800 */
[----:B------:R-:W-:Y:S01]  /*3340*/  @!PT LDS RZ, [RZ] ;  /* 0x00000000fffff984 */ /* 0x000fe20000000800 */
[----:B------:R1:W-:Y:S06]  /*3350*/  MEMBAR.ALL.CTA ;  /* 0x0000000000007992 */ /* 0x0003ec0000008000 */
[----:B-1----:R-:W1:Y:S02]  /*3360*/  FENCE.VIEW.ASYNC.S ;  /* 0x00000000000073c6 */ /* 0x002e640000000000 */
[----:B-1----:R1:W-:Y:S01]  /*3370*/  SYNCS.ARRIVE.TRANS64.RED.A1T0 RZ, [R3+URZ], RZ ;  /* 0x000000ff03ff79a7 */ /* 0x0023e200081004ff */
[----:B------:R1:W3:Y:S01]  /*3380*/  @P0 SYNCS.PHASECHK.TRANS64.TRYWAIT P2, [UR4], R2 ;  /* 0x00000002ff0005a7 */ /* 0x0002e20008041104 */
[----:B------:R-:W-:Y:S01]  /*3390*/  ULEA.HI UR4, UR22, UR22, URZ, 0x1 ;  /* 0x0000001616047291 */ /* 0x000fe2000f8f08ff */
[----:B--2---:R-:W-:-:S03]  /*33a0*/  LOP3.LUT P1, RZ, R6, 0x1, RZ, 0xc0, !PT ;  /* 0x0000000106ff7812 */ /* 0x004fc6000782c0ff */
[----:B------:R-:W-:Y:S02]  /*33b0*/  USHF.L.U32 UR18, UR4, 0x6, URZ ;  /* 0x0000000604127899 */ /* 0x000fe400080006ff */
[----:B------:R-:W-:Y:S02]  /*33c0*/  ULOP3.LUT UR4, UR4, 0xffe, URZ, 0xc0, !UPT ;  /* 0x00000ffe04047892 */ /* 0x000fe4000f8ec0ff */
[----:B------:R-:W-:Y:S02]  /*33d0*/  ULOP3.LUT UR18, UR18, 0xffffff80, URZ, 0xc0, !UPT ;  /* 0xffffff8012127892 */ /* 0x000fe4000f8ec0ff */
[----:B------:R-:W-:Y:S02]  /*33e0*/  UIADD3 UR4, UPT, UPT, -UR4, UR22, URZ ;  /* 0x0000001604047290 */ /* 0x000fe4000fffe1ff */
[----:B------:R-:W-:Y:S01]  /*33f0*/  UIADD3 UR18, UPT, UPT, UR30, UR18, URZ ;  /* 0x000000121e127290 */ /* 0x000fe2000fffe0ff */
[----:B------:R-:W2:Y:S03]  /*3400*/  SYNCS.PHASECHK.TRANS64.TRYWAIT P0, [UR23+0xa0], R0 ;  /* 0x0000a000ff0075a7 */ /* 0x000ea60008001117 */
[----:B------:R-:W-:Y:S01]  /*3410*/  ULEA UR18, UR4, UR18, 0x14 ;  /* 0x0000001204127291 */ /* 0x000fe2000f8ea0ff */
[----:B-123--:R-:W-:Y:S11]  /*3420*/  @!P0 BRA `(.L_x_60) ;  /* 0x0000004400ac8947 */ /* 0x00eff60003800000 */
.L_x_126:
[----:B------:R-:W-:Y:S01]  /*3430*/  IADD3 R10, PT, PT, R10, 0x1, RZ ;  /* 0x000000010a0a7810 */ /* 0x000fe20007ffe0ff */
[----:B------:R-:W-:Y:S06]  /*3440*/  BRA.U !UP4, `(.L_x_61) ;  /* 0x000000010c987547 */ /* 0x000fec000b800000 */
[----:B------:R-:W-:Y:S01]  /*3450*/  UPLOP3.LUT UP2, UPT, UPT, UPT, UPT, 0x40, 0x4 ;  /* 0x000000000004789c */ /* 0x000fe20003f4e870 */
[----:B------:R-:W-:Y:S01]  /*3460*/  UMOV UR16, UR29 ;  /* 0x0000001d00107c82 */ /* 0x000fe20008000000 */
[----:B------:R-:W-:Y:S01]  /*3470*/  UMOV UR15, UR28 ;  /* 0x0000001c000f7c82 */ /* 0x000fe20008000000 */
[----:B------:R-:W-:-:S08]  /*3480*/  UMOV UR6, UR14 ;  /* 0x0000000e00067c82 */ /* 0x000fd00008000000 */
.L_x_64:
[----:B------:R-:W-:Y:S02]  /*3490*/  UIADD3 UR16, UPT, UPT, UR16, 0x1, URZ ;  /* 0x0000000110107890 */ /* 0x000fe4000fffe0ff */
[----:B--2---:R-:W-:Y:S02]  /*34a0*/  ULEA UR5, UR6, UR17, 0x3 ;  /* 0x0000001106057291 */ /* 0x004fe4000f8e18ff */
[----:B------:R-:W-:Y:S01]  /*34b0*/  UISETP.NE.AND UP3, UPT, UR16, URZ, UPT ;  /* 0x000000ff1000728c */ /* 0x000fe2000bf65270 */
[----:B---3--:R-:W-:Y:S10]  /*34c0*/  @P2 BRA `(.L_x_62) ;  /* 0x00000000000c2947 */ /* 0x008ff40003800000 */
[----:B-1----:R-:W-:Y:S04]  /*34d0*/  SHF.L.U32 R2, R8, 0x1f, RZ ;  /* 0x0000001f08027819 */ /* 0x002fe800000006ff */
[----:B------:R-:W1:Y:S02]  /*34e0*/  SYNCS.PHASECHK.TRANS64.TRYWAIT P0, [UR5], R2 ;  /* 0x00000002ff0075a7 */ /* 0x000e640008001105 */
[----:B-1----:R-:W-:Y:S05]  /*34f0*/  @!P0 BRA `(.L_x_63) ;  /* 0x0000004400908947 */ /* 0x002fea0003800000 */
.L_x_62:
[----:B------:R-:W-:Y:S01]  /*3500*/  UISETP.NE.AND UP0, UPT, UR15, 0x1, UPT ;  /* 0x000000010f00788c */ /* 0x000fe2000bf05270 */
[----:B------:R-:W-:Y:S01]  /*3510*/  PLOP3.LUT P2, PT, PT, PT, PT, 0x80, 0x8 ;  /* 0x000000000008781c */ /* 0x000fe20003f4f070 */
[----:B------:R-:W-:Y:S02]  /*3520*/  UIADD3 UR4, UPT, UPT, UR6, 0x1, URZ ;  /* 0x0000000106047890 */ /* 0x000fe4000fffe0ff */
[----:B------:R-:W-:Y:S02]  /*3530*/  ULEA UR12, UR6, UR21, 0x9 ;  /* 0x00000015060c7291 */ /* 0x000fe4000f8e48ff */
[----:B------:R-:W-:Y:S01]  /*3540*/  UISETP.NE.AND UP1, UPT, UR4, 0x3, UPT ;  /* 0x000000030400788c */ /* 0x000fe2000bf25270 */
[----:B------:R-:W-:Y:S01]  /*3550*/  PLOP3.LUT P0, PT, PT, PT, UP0, 0x80, 0x8 ;  /* 0x000000000008781c */ /* 0x000fe20003f0f008 */
[----:B------:R-:W-:Y:S02]  /*3560*/  UIADD3 UR10, UPT, UPT, UR12, 0x2, URZ ;  /* 0x000000020c0a7890 */ /* 0x000fe4000fffe0ff */
[----:B------:R-:W-:Y:S02]  /*3570*/  USEL UR7, URZ, 0x1, UP1 ;  /* 0x00000001ff077887 */ /* 0x000fe40008800000 */
[----:B------:R-:W-:Y:S02]  /*3580*/  USEL UR14, UR4, URZ, UP1 ;  /* 0x000000ff040e7287 */ /* 0x000fe40008800000 */
[----:B------:R-:W-:Y:S02]  /*3590*/  UIADD3 UR15, UPT, UPT, UR15, -0x1, URZ ;  /* 0xffffffff0f0f7890 */ /* 0x000fe4000fffe0ff */
[----:B------:R-:W-:Y:S01]  /*35a0*/  @UP0 ULEA UR4, UR14, UR17, 0x3 ;  /* 0x000000110e040291 */ /* 0x000fe2000f8e18ff */
[----:B------:R-:W-:Y:S01]  /*35b0*/  LOP3.LUT R8, R8, UR7, RZ, 0x3c, !PT ;  /* 0x0000000708087c12 */ /* 0x000fe2000f8e3cff */
[----:B------:R-:W-:Y:S01]  /*35c0*/  UIADD3 UR7, UPT, UPT, UR5, 0x18, URZ ;  /* 0x0000001805077890 */ /* 0x000fe2000fffe0ff */
[----:B------:R-:W-:Y:S02]  /*35d0*/  UMOV UR13, 0x80004020 ;  /* 0x80004020000d7882 */ /* 0x000fe40000000000 */
[----:B-1----:R-:W-:Y:S01]  /*35e0*/  @P0 SHF.L.U32 R0, R8, 0x1f, RZ ;  /* 0x0000001f08000819 */ /* 0x002fe200000006ff */
[----:B------:R-:W-:Y:S01]  /*35f0*/  UMOV UR5, 0x80004020 ;  /* 0x8000402000057882 */ /* 0x000fe20000000000 */
[----:B------:R-:W-:Y:S01]  /*3600*/  UMOV UR11, 0x80004020 ;  /* 0x80004020000b7882 */ /* 0x000fe20000000000 */
[----:B------:R-:W-:Y:S01]  /*3610*/  UMOV UR9, 0x80004020 ;  /* 0x8000402000097882 */ /* 0x000fe20000000000 */
[----:B------:R2:W3:Y:S01]  /*3620*/  @P0 SYNCS.PHASECHK.TRANS64.TRYWAIT P2, [UR4], R0 ;  /* 0x00000000ff0005a7 */ /* 0x0004e20008041104 */
[----:B------:R-:W-:Y:S03]  /*3630*/  ULEA UR4, UR6, UR20, 0x8 ;  /* 0x0000001406047291 */ /* 0x000fe6000f8e40ff */
[----:B------:R-:W-:Y:S01]  /*3640*/  UMOV UR6, UR14 ;  /* 0x0000000e00067c82 */ /* 0x000fe20008000000 */
[----:B------:R-:W-:Y:S05]  /*3650*/  UIADD3 UR8, UPT, UPT, UR4, 0x2, URZ ;  /* 0x0000000204087890 */ /* 0x000fea000fffe0ff */
[----:B------:R2:W-:Y:S01]  /*3660*/  UTCIMMA gdesc[UR4], gdesc[UR12], tmem[UR18], tmem[UR26], idesc[UR27], UP2 ;  /* 0x00ff1a0c040075ea */ /* 0x0005e20009000112 */
[----:B------:R-:W-:Y:S03]  /*3670*/  UPLOP3.LUT UP2, UPT, UPT, UPT, UPT, 0x80, 0x8 ;  /* 0x000000000008789c */ /* 0x000fe60003f4f070 */
[----:B------:R2:W-:Y:S01]  /*3680*/  UTCIMMA gdesc[UR8], gdesc[UR10], tmem[UR18], tmem[UR24], idesc[UR25], UPT ;  /* 0x00ff180a080075ea */ /* 0x0005e2000b800112 */
[----:B------:R2:W-:Y:S01]  /*3690*/  UTCBAR.MULTICAST [UR7], URZ, UR19 ;  /* 0x000000ff070073e9 */ /* 0x0005e20008000813 */
[----:B------:R-:W-:Y:S06]  /*36a0*/  BRA.U UP3, `(.L_x_64) ;  /* 0xfffffffd03787547 */ /* 0x000fec000b83ffff */
.L_x_61:
[----:B--2---:R-:W-:Y:S01]  /*36b0*/  UIADD3 UR4, UPT, UPT, UR22, 0x1, URZ ;  /* 0x0000000116047890 */ /* 0x004fe2000fffe0ff */
[C---:B------:R-:W-:Y:S01]  /*36c0*/  ISETP.NE.AND P0, PT, R10.reuse, 0x2, PT ;  /* 0x000000020a00780c */ /* 0x040fe20003f05270 */
[----:B------:R-:W-:Y:S02]  /*36d0*/  UIADD3 UR5, UPT, UPT, UR23, 0x80, URZ ;  /* 0x0000008017057890 */ /* 0x000fe4000fffe0ff */
[----:B------:R-:W-:Y:S01]  /*36e0*/  UISETP.NE.AND UP0, UPT, UR4, 0x4, UPT ;  /* 0x000000040400788c */ /* 0x000fe2000bf05270 */
[----:B-1----:R-:W-:Y:S02]  /*36f0*/  SEL R0, RZ, 0x1, P0 ;  /* 0x00000001ff007807 */ /* 0x002fe40000000000 */
[----:B------:R-:W-:Y:S01]  /*3700*/  SEL R10, R10, RZ, P0 ;  /* 0x000000ff0a0a7207 */ /* 0x000fe20000000000 */
[----:B------:R-:W-:Y:S01]  /*3710*/  USEL UR6, URZ, 0x1, UP0 ;  /* 0x00000001ff067887 */ /* 0x000fe20008000000 */
[----:B------:R-:W-:Y:S01]  /*3720*/  LOP3.LUT R9, R9, R0, RZ, 0x3c, !PT ;  /* 0x0000000009097212 */ /* 0x000fe200078e3cff */
[----:B------:R-:W-:Y:S01]  /*3730*/  USEL UR22, UR4, URZ, UP0 ;  /* 0x000000ff04167287 */ /* 0x000fe20008000000 */
[----:B------:R1:W-:Y:S03]  /*3740*/  UTCBAR [UR5], URZ ;  /* 0x000000ff050073e9 */ /* 0x0003e600080000ff */
[----:B------:R-:W-:Y:S01]  /*3750*/  LOP3.LUT R11, R11, UR6, RZ, 0x3c, !PT ;  /* 0x000000060b0b7c12 */ /* 0x000fe2000f8e3cff */
[----:B------:R-:W-:Y:S07]  /*3760*/  @P1 BRA `(.L_x_65) ;  /* 0xfffffff800b01947 */ /* 0x000fee000383ffff */
[----:B------:R-:W2:Y:S01]  /*3770*/  S2UR UR8, SR_CgaCtaId ;  /* 0x00000000000879c3 */ /* 0x000ea20000008800 */
[----:B------:R-:W-:Y:S01]  /*3780*/  ELECT P0, URZ, PT ;  /* 0x0000000000ff782f */ /* 0x000fe20003800000 */
[----:B------:R-:W-:Y:S01]  /*3790*/  IMAD.MOV.U32 R0, RZ, RZ, 0x1 ;  /* 0x00000001ff007424 */ /* 0x000fe200078e00ff */
[----:B------:R-:W-:Y:S01]  /*37a0*/  UIADD3 UR17, UPT, UPT, UR17, 0xa0, URZ ;  /* 0x000000a011117890 */ /* 0x000fe2000fffe0ff */
[----:B------:R-:W-:Y:S01]  /*37b0*/  SHF.L.U32 R2, R11, 0x1f, RZ ;  /* 0x0000001f0b027819 */ /* 0x000fe200000006ff */
[----:B------:R-:W-:-:S03]  /*37c0*/  UMOV UR4, 0x40 ;  /* 0x0000004000047882 */ /* 0x000fc60000000000 */
[----:B------:R-:W-:Y:S01]  /*37d0*/  UVIRTCOUNT.DEALLOC.SMPOOL 0x80 ;  /* 0x000000800000784c */ /* 0x000fe20000000000 */
[----:B--2---:R-:W-:Y:S02]  /*37e0*/  ULEA UR8, UR8, UR4, 0x18 ;  /* 0x0000000408087291 */ /* 0x004fe4000f8ec0ff */
[----:B------:R-:W-:-:S07]  /*37f0*/  ULEA UR4, UR22, UR17, 0x3 ;  /* 0x0000001116047291 */ /* 0x000fce000f8e18ff */
[----:B------:R2:W-:Y:S02]  /*3800*/  @P0 STS.U8 [UR8+0x1c], R0 ;  /* 0x00001c00ff000988 */ /* 0x0005e40008000008 */
[----:B------:R-:W4:Y:S02]  /*3810*/  SYNCS.PHASECHK.TRANS64.TRYWAIT P0, [UR4], R2 ;  /* 0x00000002ff0075a7 */ /* 0x000f240008001104 */
[----:B--2-4-:R-:W-:Y:S05]  /*3820*/  @!P0 BRA `(.L_x_66) ;  /* 0x0000004000dc8947 */ /* 0x014fea0003800000 */
.L_x_129:
[----:B------:R-:W-:-:S04]  /*3830*/  UIADD3 UR4, UPT, UPT, UR22, 0x1, URZ ;  /* 0x0000000116047890 */ /* 0x000fc8000fffe0ff */
[----:B------:R-:W-:-:S04]  /*3840*/  UISETP.NE.AND UP0, UPT, UR4, 0x4, UPT ;  /* 0x000000040400788c */ /* 0x000fc8000bf05270 */
[----:B------:R-:W-:Y:S02]  /*3850*/  USEL UR6, URZ, 0x1, UP0 ;  /* 0x00000001ff067887 */ /* 0x000fe40008000000 */
[----:B------:R-:W-:-:S04]  /*3860*/  USEL UR4, UR4, URZ, UP0 ;  /* 0x000000ff04047287 */ /* 0x000fc80008000000 */
[----:B-1----:R-:W-:Y:S01]  /*3870*/  ULEA UR5, UR4, UR17, 0x3 ;  /* 0x0000001104057291 */ /* 0x002fe2000f8e18ff */
[----:B--2---:R-:W-:-:S04]  /*3880*/  LOP3.LUT R2, R11, UR6, RZ, 0x3c, !PT ;  /* 0x000000060b027c12 */ /* 0x004fc8000f8e3cff */
[----:B------:R-:W-:-:S04]  /*3890*/  SHF.L.U32 R3, R2, 0x1f, RZ ;  /* 0x0000001f02037819 */ /* 0x000fc800000006ff */
[----:B------:R-:W1:Y:S02]  /*38a0*/  SYNCS.PHASECHK.TRANS64.TRYWAIT P0, [UR5], R3 ;  /* 0x00000003ff0075a7 */ /* 0x000e640008001105 */
[----:B-1----:R-:W-:Y:S05]  /*38b0*/  @!P0 BRA `(.L_x_67) ;  /* 0x0000004000d08947 */ /* 0x002fea0003800000 */
.L_x_131:
        /* <DEDUP_REMOVED lines=9> */
.L_x_133:
[----:B------:R-:W-:-:S04]  /*3950*/  UIADD3 UR4, UPT, UPT, UR4, 0x1, URZ ;  /* 0x0000000104047890 */ /* 0x000fc8000fffe0ff */
[----:B------:R-:W-:-:S04]  /*3960*/  UISETP.NE.AND UP0, UPT, UR4, 0x4, UPT ;  /* 0x000000040400788c */ /* 0x000fc8000bf05270 */
[----:B------:R-:W-:Y:S02]  /*3970*/  USEL UR5, URZ, 0x1, UP0 ;  /* 0x00000001ff057887 */ /* 0x000fe40008000000 */
[----:B------:R-:W-:-:S04]  /*3980*/  USEL UR4, UR4, URZ, UP0 ;  /* 0x000000ff04047287 */ /* 0x000fc80008000000 */
[----:B------:R-:W-:Y:S01]  /*3990*/  ULEA UR4, UR4, UR17, 0x3 ;  /* 0x0000001104047291 */ /* 0x000fe2000f8e18ff */
[----:B------:R-:W-:-:S04]  /*39a0*/  LOP3.LUT R2, R2, UR5, RZ, 0x3c, !PT ;  /* 0x0000000502027c12 */ /* 0x000fc8000f8e3cff */
[----:B------:R-:W-:-:S04]  /*39b0*/  SHF.L.U32 R2, R2, 0x1f, RZ ;  /* 0x0000001f02027819 */ /* 0x000fc800000006ff */
[----:B------:R-:W2:Y:S02]  /*39c0*/  SYNCS.PHASECHK.TRANS64.TRYWAIT P0, [UR4], R2 ;  /* 0x00000002ff0075a7 */ /* 0x000ea40008001104 */
[----:B--2---:R-:W-:Y:S05]  /*39d0*/  @!P0 BRA `(.L_x_69) ;  /* 0x0000004000b88947 */ /* 0x004fea0003800000 */
.L_x_135:
[----:B------:R-:W-:Y:S01]  /*39e0*/  NOP ;  /* 0x0000000000007918 */ /* 0x000fe20000000000 */
[----:B-1----:R-:W1:Y:S01]  /*39f0*/  LDS R0, [UR8+0x14] ;  /* 0x00001408ff007984 */ /* 0x002e620008000800 */
[----:B------:R-:W-:Y:S01]  /*3a00*/  ULOP3.LUT UR4, UR30, 0xffff, URZ, 0xc0, !UPT ;  /* 0x0000ffff1e047892 */ /* 0x000fe2000f8ec0ff */
[----:B------:R-:W-:Y:S01]  /*3a10*/  UMOV UR5, 0xffff ;  /* 0x0000ffff00057882 */ /* 0x000fe20000000000 */
[----:B------:R-:W-:Y:S02]  /*3a20*/  UMOV UR6, 0x1 ;  /* 0x0000000100067882 */ /* 0x000fe40000000000 */
[----:B------:R-:W-:-:S04]  /*3a30*/  USHF.R.U32.HI UR4, URZ, 0x5, UR4 ;  /* 0x00000005ff047899 */ /* 0x000fc80008011604 */
[----:B------:R-:W-:Y:S02]  /*3a40*/  USHF.L.U32 UR5, UR5, UR4, URZ ;  /* 0x0000000405057299 */ /* 0x000fe400080006ff */
[----:B------:R-:W-:-:S04]  /*3a50*/  USHF.L.U32 UR4, UR6, UR4, URZ ;  /* 0x0000000406047299 */ /* 0x000fc800080006ff */
[----:B-1----:R-:W-:-:S04]  /*3a60*/  LOP3.LUT R0, R0, UR5, RZ, 0xc0, !PT ;  /* 0x0000000500007c12 */ /* 0x002fc8000f8ec0ff */
[----:B------:R-:W-:-:S13]  /*3a70*/  ISETP.NE.AND P0, PT, R0, UR5, PT ;  /* 0x0000000500007c0c */ /* 0x000fda000bf05270 */
[----:B------:R-:W-:Y:S05]  /*3a80*/  @P0 BRA `(.L_x_70) ;  /* 0x0000000000580947 */ /* 0x000fea0003800000 */
[----:B------:R-:W1:Y:S02]  /*3a90*/  LDS R0, [UR8+0x18] ;  /* 0x00001808ff007984 */ /* 0x000e640008000800 */
[----:B-1----:R-:W-:-:S04]  /*3aa0*/  LOP3.LUT R0, R0, UR4, RZ, 0xc0, !PT ;  /* 0x0000000400007c12 */ /* 0x002fc8000f8ec0ff */
[----:B------:R-:W-:-:S13]  /*3ab0*/  ISETP.NE.AND P0, PT, R0, UR4, PT ;  /* 0x0000000400007c0c */ /* 0x000fda000bf05270 */
[----:B------:R-:W-:Y:S05]  /*3ac0*/  @P0 BRA `(.L_x_71) ;  /* 0x00000000003c0947 */ /* 0x000fea0003800000 */
[----:B------:R-:W1:Y:S01]  /*3ad0*/  S2R R2, SR_LANEID ;  /* 0x0000000000027919 */ /* 0x000e620000000000 */
[----:B------:R-:W-:-:S06]  /*3ae0*/  ULOP3.LUT UR5, URZ, UR5, URZ, 0x33, !UPT ;  /* 0x00000005ff057292 */ /* 0x000fcc000f8e33ff */
[----:B------:R-:W-:-:S04]  /*3af0*/  IMAD.U32 R0, RZ, RZ, UR5 ;  /* 0x00000005ff007e24 */ /* 0x000fc8000f8e00ff */
[----:B------:R2:W4:Y:S02]  /*3b00*/  REDUX UR7, R0 ;  /* 0x00000000000773c4 */ /* 0x0005240000000000 */
[----:B------:R1:W-:Y:S01]  /*3b10*/  UTCATOMSWS.AND URZ, UR5 ;  /* 0x0000000500ff79e3 */ /* 0x0003e20008000000 */
[----:B--2---:R-:W-:Y:S01]  /*3b20*/  LOP3.LUT R0, RZ, UR4, RZ, 0x33, !PT ;  /* 0x00000004ff007c12 */ /* 0x004fe2000f8e33ff */
[----:B------:R-:W-:Y:S02]  /*3b30*/  VOTEU.ANY UR4, UPT, PT ;  /* 0x0000000000047886 */ /* 0x000fe400038e0100 */
[----:B------:R-:W-:Y:S02]  /*3b40*/  UFLO.U32 UR4, UR4 ;  /* 0x00000004000472bd */ /* 0x000fe400080e0000 */
[----:B------:R-:W2:Y:S04]  /*3b50*/  REDUX UR6, R0 ;  /* 0x00000000000673c4 */ /* 0x000ea80000000000 */
[----:B-1----:R-:W-:-:S02]  /*3b60*/  ISETP.EQ.U32.AND P0, PT, R2, UR4, PT ;  /* 0x0000000402007c0c */ /* 0x002fc4000bf02070 */
[----:B----4-:R-:W-:-:S11]  /*3b70*/  MOV R2, UR7 ;  /* 0x0000000700027c02 */ /* 0x010fd60008000f00 */
[----:B------:R1:W-:Y:S01]  /*3b80*/  @P0 ATOMS.AND RZ, [UR8+0x14], R2 ;  /* 0x00001402ffff098c */ /* 0x0003e2000a800008 */
[----:B--2---:R-:W-:-:S05]  /*3b90*/  IMAD.U32 R0, RZ, RZ, UR6 ;  /* 0x00000006ff007e24 */ /* 0x004fca000f8e00ff */
[----:B------:R1:W-:Y:S01]  /*3ba0*/  @P0 ATOMS.AND RZ, [UR8+0x18], R0 ;  /* 0x00001800ffff098c */ /* 0x0003e2000a800008 */
[----:B------:R-:W-:Y:S05]  /*3bb0*/  BRA `(.L_x_72) ;  /* 0x0000000000147947 */ /* 0x000fea0003800000 */
.L_x_71:
[----:B------:R-:W-:Y:S02]  /*3bc0*/  MOV R2, 0x3be0 ;  /* 0x00003be000027802 */ /* 0x000fe40000000f00 */
[----:B---3-5:R-:W-:Y:S05]  /*3bd0*/  CALL.REL.NOINC `($__internal_0_$__cuda_sm10x_tcgen05_guardrail_trap_col_being_dealloced_not_returned_by_alloc) ;  /* 0x0000004400147944 */ /* 0x028fea0003c00000 */
[----:B------:R-:W-:Y:S05]  /*3be0*/  BRA `(.L_x_72) ;  /* 0x0000000000087947 */ /* 0x000fea0003800000 */
.L_x_70:
[----:B------:R-:W-:Y:S02]  /*3bf0*/  MOV R2, 0x3c10 ;  /* 0x00003c1000027802 */ /* 0x000fe40000000f00 */
[----:B---3-5:R-:W-:Y:S05]  /*3c00*/  CALL.REL.NOINC `($__internal_2_$__cuda_sm10x_tcgen05_guardrail_trap_unallocated_columns_being_dealloced) ;  /* 0x0000004400207944 */ /* 0x028fea0003c00000 */
.L_x_72:
[----:B------:R-:W-:Y:S01]  /*3c10*/  NOP ;  /* 0x0000000000007918 */ /* 0x000fe20000000000 */
[----:B------:R-:W-:Y:S05]  /*3c20*/  EXIT ;  /* 0x000000000000794d */ /* 0x000fea0003800000 */
.L_x_54:
[----:B------:R-:W-:-:S09]  /*3c30*/  UISETP.NE.OR UP0, UPT, UR17, 0x3, !UP3 ;  /* 0x000000031100788c */ /* 0x000fd2000df05670 */
[----:B------:R-:W-:Y:S05]  /*3c40*/  BRA.U UP0, `(.L_x_73) ;  /* 0x0000000d00807547 */ /* 0x000fea000b800000 */
[----:B------:R-:W1:Y:S01]  /*3c50*/  LDCU UR32, c[0x0][0x370] ;  /* 0x00006e00ff2077ac */ /* 0x000e620008000800 */
[----:B------:R-:W2:Y:S01]  /*3c60*/  LDC.64 R16, c[0x0][0x348] ;  /* 0x0000d200ff107b82 */ /* 0x000ea20000000a00 */
[----:B------:R-:W-:Y:S02]  /*3c70*/  HFMA2 R13, -RZ, RZ, 0, 0 ;  /* 0x00000000ff0d7431 */ /* 0x000fe400000001ff */
[----:B------:R-:W-:Y:S01]  /*3c80*/  IMAD.MOV.U32 R15, RZ, RZ, 0x1 ;  /* 0x00000001ff0f7424 */ /* 0x000fe200078e00ff */
[----:B------:R-:W1:Y:S01]  /*3c90*/  LDCU.128 UR28, c[0x0][0xb10] ;  /* 0x00016200ff1c77ac */ /* 0x000e620008000c00 */
[----:B------:R-:W-:Y:S01]  /*3ca0*/  IMAD.MOV.U32 R14, RZ, RZ, RZ ;  /* 0x000000ffff0e7224 */ /* 0x000fe200078e00ff */
[----:B------:R-:W-:Y:S01]  /*3cb0*/  MOV R7, 0x1000 ;  /* 0x0000100000077802 */ /* 0x000fe20000000f00 */
[----:B------:R-:W3:Y:S01]  /*3cc0*/  LDCU UR27, c[0x0][0x374] ;  /* 0x00006e80ff1b77ac */ /* 0x000ee20008000800 */
[----:B------:R-:W4:Y:S01]  /*3cd0*/  LDC.64 R2, c[0x0][0x888] ;  /* 0x00022200ff027b82 */ /* 0x000f220000000a00 */
[----:B------:R-:W3:Y:S01]  /*3ce0*/  LDCU UR15, c[0x0][0xb0c] ;  /* 0x00016180ff0f77ac */ /* 0x000ee20008000800 */
[----:B------:R-:W2:Y:S06]  /*3cf0*/  LDCU UR38, c[0x0][0xb20] ;  /* 0x00016400ff2677ac */ /* 0x000eac0008000800 */
[----:B------:R-:W4:Y:S01]  /*3d00*/  LDC.64 R4, c[0x0][0x890] ;  /* 0x00022400ff047b82 */ /* 0x000f220000000a00 */
[----:B------:R-:W2:Y:S01]  /*3d10*/  LDCU UR4, c[0x0][0xb30] ;  /* 0x00016600ff0477ac */ /* 0x000ea20008000800 */
[----:B------:R-:W-:Y:S01]  /*3d20*/  UMOV UR21, 0x400 ;  /* 0x0000040000157882 */ /* 0x000fe20000000000 */
[----:B-1----:R-:W-:-:S02]  /*3d30*/  UIMAD.WIDE.U32 UR6, UR32, UR28, URZ ;  /* 0x0000001c200672a5 */ /* 0x002fc4000f8e00ff */
[----:B---3--:R-:W-:Y:S02]  /*3d40*/  UIMAD.WIDE.U32 UR8, UR27, UR31, URZ ;  /* 0x0000001f1b0872a5 */ /* 0x008fe4000f8e00ff */
[----:B------:R-:W-:Y:S02]  /*3d50*/  ULEA UR21, UR45, UR21, 0x18 ;  /* 0x000000152d157291 */ /* 0x000fe4000f8ec0ff */
[----:B------:R-:W-:Y:S02]  /*3d60*/  UPLOP3.LUT UP3, UPT, UPT, UPT, UPT, 0x40, 0x4 ;  /* 0x000000000004789c */ /* 0x000fe40003f6e870 */
[----:B------:R-:W-:Y:S01]  /*3d70*/  UIADD3 UR33, UPT, UPT, UR21, 0x38, URZ ;  /* 0x0000003815217890 */ /* 0x000fe2000fffe0ff */
[----:B------:R-:W-:Y:S01]  /*3d80*/  UMOV UR6, UR7 ;  /* 0x0000000700067c82 */ /* 0x000fe20008000000 */
[----:B------:R-:W-:Y:S01]  /*3d90*/  UMOV UR34, UR9 ;  /* 0x0000000900227c82 */ /* 0x000fe20008000000 */
[----:B------:R-:W-:Y:S02]  /*3da0*/  UISETP.GE.AND UP0, UPT, UR42, 0x1, UPT ;  /* 0x000000012a00788c */ /* 0x000fe4000bf06270 */
[----:B------:R-:W-:Y:S01]  /*3db0*/  UISETP.NE.AND UP4, UPT, UR42, 0x1, UPT ;  /* 0x000000012a00788c */ /* 0x000fe2000bf85270 */
[----:B------:R-:W1:Y:S01]  /*3dc0*/  LDCU.64 UR22, c[0x0][0xb28] ;  /* 0x00016500ff1677ac */ /* 0x000e620008000a00 */
[----:B------:R-:W-:-:S02]  /*3dd0*/  UISETP.NE.AND UP6, UPT, UR15, 0x1, UPT ;  /* 0x000000010f00788c */ /* 0x000fc4000bfc5270 */
[----:B------:R-:W-:Y:S02]  /*3de0*/  UISETP.NE.AND UP5, UPT, UR30, 0x1, UPT ;  /* 0x000000011e00788c */ /* 0x000fe4000bfa5270 */
[----:B------:R-:W-:Y:S02]  /*3df0*/  UIADD3 UR17, UPT, UPT, UR21, 0x30, URZ ;  /* 0x0000003015117890 */ /* 0x000fe4000fffe0ff */
[----:B------:R-:W-:Y:S02]  /*3e00*/  UPRMT UR33, UR45, 0x654, UR33 ;  /* 0x000006542d217896 */ /* 0x000fe40008000021 */
[----:B------:R-:W-:Y:S02]  /*3e10*/  USHF.R.U32.HI UR35, URZ, UR29, UR6 ;  /* 0x0000001dff237299 */ /* 0x000fe40008011606 */
[----:B--2---:R-:W-:Y:S02]  /*3e20*/  USHF.R.U32.HI UR34, URZ, UR38, UR34 ;  /* 0x00000026ff227299 */ /* 0x004fe40008011622 */
[----:B------:R-:W-:-:S11]  /*3e30*/  UISETP.NE.AND UP2, UPT, UR4, 0x1, UPT ;  /* 0x000000010400788c */ /* 0x000fd6000bf45270 */
.L_x_82:
[C---:B------:R-:W-:Y:S02]  /*3e40*/  LEA R12, R14.reuse, UR21, 0x3 ;  /* 0x000000150e0c7c11 */ /* 0x040fe4000f8e18ff */
[----:B------:R-:W-:Y:S02]  /*3e50*/  SHF.L.U32 R0, R13, 0x1f, RZ ;  /* 0x0000001f0d007819 */ /* 0x000fe400000006ff */
[----:B------:R-:W-:Y:S02]  /*3e60*/  LEA R8, R14, UR21, 0x4 ;  /* 0x000000150e087c11 */ /* 0x000fe4000f8e20ff */
[----:B--2---:R-:W2:Y:S02]  /*3e70*/  SYNCS.PHASECHK.TRANS64.TRYWAIT P0, [R12+URZ+0x60], R0 ;  /* 0x000060000c0075a7 */ /* 0x004ea400080011ff */
[----:B--2---:R-:W-:Y:S05]  /*3e80*/  @!P0 BRA `(.L_x_74) ;  /* 0x0000003c00a48947 */ /* 0x004fea0003800000 */
.L_x_136:
[----:B------:R-:W3:Y:S01]  /*3e90*/  LDS.128 R8, [R8+0xf0] ;  /* 0x0000f00008087984 */ /* 0x000ee20000000c00 */
[----:B------:R-:W-:Y:S01]  /*3ea0*/  UISETP.GE.AND UP0, UPT, UR42, 0x1, UPT ;  /* 0x000000012a00788c */ /* 0x000fe2000bf06270 */
[----:B------:R-:W-:Y:S01]  /*3eb0*/  @!PT LDS RZ, [RZ] ;  /* 0x00000000fffff984 */ /* 0x000fe20000000800 */
[----:B------:R-:W-:Y:S01]  /*3ec0*/  @!PT LDS RZ, [RZ] ;  /* 0x00000000fffff984 */ /* 0x000fe20000000800 */
[----:B------:R-:W-:Y:S01]  /*3ed0*/  @!PT LDS RZ, [RZ] ;  /* 0x00000000fffff984 */ /* 0x000fe20000000800 */
[----:B------:R-:W-:Y:S01]  /*3ee0*/  @!PT LDS RZ, [RZ] ;  /* 0x00000000fffff984 */ /* 0x000fe20000000800 */
[----:B------:R1:W-:Y:S06]  /*3ef0*/  MEMBAR.ALL.CTA ;  /* 0x0000000000007992 */ /* 0x0003ec0000008000 */
[----:B-1----:R-:W1:Y:S01]  /*3f00*/  FENCE.VIEW.ASYNC.S ;  /* 0x00000000000073c6 */ /* 0x002e620000000000 */
[----:B---3--:R-:W-:Y:S11]  /*3f10*/  LOP3.LUT P0, RZ, R10, 0x1, RZ, 0xc0, !PT ;  /* 0x000000010aff7812 */ /* 0x008ff6000780c0ff */
[----:B------:R-:W-:Y:S02]  /*3f20*/  @!UPT UIADD3 URZ, UPT, UPT, URZ, URZ, URZ ;  /* 0x000000fffffff290 */ /* 0x000fe4000fffe0ff */
[----:B-1----:R-:W-:Y:S01]  /*3f30*/  VOTEU.ANY UP1, P0 ;  /* 0x0000000000ff7886 */ /* 0x002fe20000020100 */
[----:B------:R-:W-:Y:S11]  /*3f40*/  PLOP3.LUT P0, PT, PT, PT, UP1, 0x80, 0x8 ;  /* 0x000000000008781c */ /* 0x000ff60003f0f018 */
[----:B------:R-:W-:Y:S02]  /*3f50*/  @!UPT UIADD3 URZ, UPT, UPT, URZ, URZ, URZ ;  /* 0x000000fffffff290 */ /* 0x000fe4000fffe0ff */
[----:B--2---:R-:W-:Y:S02]  /*3f60*/  @P0 SHF.R.U32.HI R0, RZ, 0x10, R9 ;  /* 0x00000010ff000819 */ /* 0x004fe40000011609 */
[----:B------:R-:W-:Y:S02]  /*3f70*/  @P0 MOV R6, R8 ;  /* 0x0000000800060202 */ /* 0x000fe40000000f00 */
[----:B------:R-:W-:Y:S01]  /*3f80*/  @P0 R2UR UR4, R0 ;  /* 0x00000000000402ca */ /* 0x000fe200000e0000 */
[----:B------:R-:W-:Y:S01]  /*3f90*/  VIADD R0, R12, 0x70 ;  /* 0x000000700c007836 */ /* 0x000fe20000000000 */
[----:B------:R-:W-:Y:S02]  /*3fa0*/  @P0 LOP3.LUT R8, R9, 0xffff, RZ, 0xc0, !PT ;  /* 0x0000ffff09080812 */ /* 0x000fe400078ec0ff */
[----:B------:R-:W-:Y:S02]  /*3fb0*/  @P0 R2UR UR6, R6 ;  /* 0x00000000060602ca */ /* 0x000fe400000e0000 */
[----:B------:R-:W-:Y:S02]  /*3fc0*/  PRMT R0, RZ, 0x654, R0 ;  /* 0x00000654ff007816 */ /* 0x000fe40000000000 */
[----:B------:R-:W-:Y:S02]  /*3fd0*/  @P0 R2UR UR5, R8 ;  /* 0x00000000080502ca */ /* 0x000fe400000e0000 */
[----:B------:R1:W-:Y:S03]  /*3fe0*/  SYNCS.ARRIVE.TRANS64.RED.A1T0 RZ, [R0+URZ], RZ ;  /* 0x000000ff00ff79a7 */ /* 0x0003e600081004ff */
[----:B------:R-:W-:Y:S04]  /*3ff0*/  @UP1 UMOV UR26, UR4 ;  /* 0x00000004001a1c82 */ /* 0x000fe80008000000 */
[----:B------:R-:W-:Y:S04]  /*4000*/  @UP1 UMOV UR14, UR6 ;  /* 0x00000006000e1c82 */ /* 0x000fe80008000000 */
[----:B------:R-:W-:Y:S01]  /*4010*/  @UP1 UMOV UR13, UR5 ;  /* 0x00000005000d1c82 */ /* 0x000fe20008000000 */
[----:B------:R-:W-:Y:S05]  /*4020*/  BRA.U !UP0, `(.L_x_75) ;  /* 0x0000000108a47547 */ /* 0x000fea000b800000 */
[----:B------:R-:W-:Y:S02]  /*4030*/  UIMAD.WIDE.U32 UR8, UR13, UR31, URZ ;  /* 0x0000001f0d0872a5 */ /* 0x000fe4000f8e00ff */
[----:B------:R-:W-:Y:S02]  /*4040*/  UIMAD.WIDE.U32 UR10, UR14, UR28, URZ ;  /* 0x0000001c0e0a72a5 */ /* 0x000fe4000f8e00ff */
[----:B------:R-:W-:Y:S02]  /*4050*/  USEL UR4, UR27, UR34, !UP5 ;  /* 0x000000221b047287 */ /* 0x000fe4000e800000 */
[----:B------:R-:W-:Y:S02]  /*4060*/  USEL UR7, UR32, UR35, !UP6 ;  /* 0x0000002320077287 */ /* 0x000fe4000f000000 */
[----:B------:R-:W-:Y:S02]  /*4070*/  UIMAD.WIDE.U32 UR18, UR4, UR22, URZ ;  /* 0x00000016041272a5 */ /* 0x000fe4000f8e00ff */
[----:B------:R-:W-:Y:S01]  /*4080*/  UIMAD.WIDE.U32 UR24, UR7, UR22, URZ ;  /* 0x00000016071872a5 */ /* 0x000fe2000f8e00ff */
[----:B------:R-:W-:Y:S02]  /*4090*/  UMOV UR5, UR9 ;  /* 0x0000000900057c82 */ /* 0x000fe40008000000 */
[----:B------:R-:W-:Y:S03]  /*40a0*/  USHF.R.U32.HI UR6, URZ, UR38, UR5 ;  /* 0x00000026ff067299 */ /* 0x000fe60008011605 */
[----:B------:R-:W-:Y:S01]  /*40b0*/  UMOV UR5, UR11 ;  /* 0x0000000b00057c82 */ /* 0x000fe20008000000 */
[----:B------:R-:W-:Y:S02]  /*40c0*/  USEL UR6, UR13, UR6, !UP5 ;  /* 0x000000060d067287 */ /* 0x000fe4000e800000 */
[----:B------:R-:W-:Y:S02]  /*40d0*/  USHF.R.U32.HI UR8, URZ, UR29, UR5 ;  /* 0x0000001dff087299 */ /* 0x000fe40008011605 */
[----:B------:R-:W-:Y:S01]  /*40e0*/  UIMAD.WIDE.U32 UR10, UR6, UR22, URZ ;  /* 0x00000016060a72a5 */ /* 0x000fe2000f8e00ff */
[----:B------:R-:W-:Y:S02]  /*40f0*/  UMOV UR5, UR19 ;  /* 0x0000001300057c82 */ /* 0x000fe40008000000 */
[----:B------:R-:W-:Y:S03]  /*4100*/  @UP4 USHF.R.U32.HI UR4, URZ, UR23, UR5 ;  /* 0x00000017ff044299 */ /* 0x000fe60008011605 */
[----:B------:R-:W-:Y:S01]  /*4110*/  UMOV UR5, UR25 ;  /* 0x0000001900057c82 */ /* 0x000fe20008000000 */
[----:B------:R-:W-:Y:S02]  /*4120*/  UIMAD UR4, UR42, UR4, URZ ;  /* 0x000000042a0472a4 */ /* 0x000fe4000f8e02ff */
[----:B------:R-:W-:Y:S02]  /*4130*/  @UP4 USHF.R.U32.HI UR7, URZ, UR23, UR5 ;  /* 0x00000017ff074299 */ /* 0x000fe40008011605 */
[----:B------:R-:W-:Y:S02]  /*4140*/  USEL UR5, UR14, UR8, !UP6 ;  /* 0x000000080e057287 */ /* 0x000fe4000f000000 */
[----:B------:R-:W-:Y:S02]  /*4150*/  UIMAD UR8, UR42, UR7, URZ ;  /* 0x000000072a0872a4 */ /* 0x000fe4000f8e02ff */
[----:B------:R-:W-:Y:S03]  /*4160*/  UISETP.GE.AND UP0, UPT, UR6, UR4, UPT ;  /* 0x000000040600728c */ /* 0x000fe6000bf06270 */
[----:B------:R-:W-:Y:S01]  /*4170*/  UMOV UR4, UR11 ;  /* 0x0000000b00047c82 */ /* 0x000fe20008000000 */
[----:B------:R-:W-:Y:S02]  /*4180*/  UISETP.GE.OR UP0, UPT, UR5, UR8, UP0 ;  /* 0x000000080500728c */ /* 0x000fe40008706670 */
[----:B------:R-:W-:Y:S02]  /*4190*/  USHF.R.U32.HI UR4, URZ, UR23, UR4 ;  /* 0x00000017ff047299 */ /* 0x000fe40008011604 */
[----:B------:R-:W-:Y:S02]  /*41a0*/  UIMAD.WIDE.U32 UR8, UR5, UR22, URZ ;  /* 0x00000016050872a5 */ /* 0x000fe4000f8e00ff */
[----:B------:R-:W-:Y:S04]  /*41b0*/  USEL UR10, UR6, UR4, !UP4 ;  /* 0x00000004060a7287 */ /* 0x000fe8000e000000 */
[----:B------:R-:W-:Y:S01]  /*41c0*/  UIADD3 UR11, UPT, UPT, -UR10, URZ, URZ ;  /* 0x000000ff0a0b7290 */ /* 0x000fe2000fffe1ff */
[----:B------:R-:W-:Y:S02]  /*41d0*/  @!UP0 UMOV UR4, UR9 ;  /* 0x0000000900048c82 */ /* 0x000fe40008000000 */
[----:B------:R-:W-:Y:S02]  /*41e0*/  @!UP0 USHF.R.U32.HI UR4, URZ, UR23, UR4 ;  /* 0x00000017ff048299 */ /* 0x000fe40008011604 */
[----:B------:R-:W-:Y:S02]  /*41f0*/  UIMAD UR8, UR42, UR11, UR6 ;  /* 0x0000000b2a0872a4 */ /* 0x000fe4000f8e0206 */
[----:B------:R-:W-:Y:S04]  /*4200*/  @!UP0 USEL UR4, UR5, UR4, !UP4 ;  /* 0x0000000405048287 */ /* 0x000fe8000e000000 */
[----:B------:R-:W-:Y:S02]  /*4210*/  @!UP0 UIMAD UR8, UR7, UR8, UR4 ;  /* 0x00000008070882a4 */ /* 0x000fe4000f8e0204 */
[----:B------:R-:W-:Y:S02]  /*4220*/  @!UP0 UIADD3 UR9, UPT, UPT, UR10, -UR4, URZ ;  /* 0x800000040a098290 */ /* 0x000fe4000fffe0ff */
[----:B------:R-:W-:Y:S02]  /*4230*/  UIADD3 UR4, UPT, UPT, -UR5, URZ, URZ ;  /* 0x000000ff05047290 */ /* 0x000fe4000fffe1ff */
[----:B------:R-:W-:Y:S02]  /*4240*/  UIADD3 UR7, UPT, UPT, -UR6, URZ, URZ ;  /* 0x000000ff06077290 */ /* 0x000fe4000fffe1ff */
[----:B------:R-:W-:Y:S02]  /*4250*/  @!UP0 UIMAD UR6, UR9, UR42, UR5 ;  /* 0x0000002a090682a4 */ /* 0x000fe4000f8e0205 */
[----:B------:R-:W-:Y:S02]  /*4260*/  UIMAD UR14, UR15, UR4, UR14 ;  /* 0x000000040f0e72a4 */ /* 0x000fe4000f8e020e */
[----:B------:R-:W-:Y:S01]  /*4270*/  UIMAD UR13, UR30, UR7, UR13 ;  /* 0x000000071e0d72a4 */ /* 0x000fe2000f8e020d */
[----:B------:R-:W-:Y:S02]  /*4280*/  @!UP0 UMOV UR5, UR8 ;  /* 0x0000000800058c82 */ /* 0x000fe40008000000 */
[----:B------:R-:W-:Y:S02]  /*4290*/  UIMAD UR14, UR5, UR15, UR14 ;  /* 0x0000000f050e72a4 */ /* 0x000fe4000f8e020e */
[----:B------:R-:W-:Y:S11]  /*42a0*/  UIMAD UR13, UR6, UR30, UR13 ;  /* 0x0000001e060d72a4 */ /* 0x000ff6000f8e020d */
[----:B------:R-:W-:Y:S01]  /*42b0*/  @!UPT UIADD3 URZ, UPT, UPT, URZ, URZ, URZ ;  /* 0x000000fffffff290 */ /* 0x000fe2000fffe0ff */
.L_x_75:
[----:B------:R-:W2:Y:S01]  /*42c0*/  @!UP2 LDCU.128 UR8, c[0x0][0xb10] ;  /* 0x00016200ff08a7ac */ /* 0x000ea20008000c00 */
[C---:B----4-:R-:W-:Y:S02]  /*42d0*/  ISETP.NE.U32.AND P1, PT, R4.reuse, RZ, PT ;  /* 0x000000ff0400720c */ /* 0x050fe40003f25070 */
[----:B------:R-:W-:Y:S02]  /*42e0*/  ISETP.NE.U32.AND P0, PT, R4, RZ, PT ;  /* 0x000000ff0400720c */ /* 0x000fe40003f05070 */
[C---:B------:R-:W-:Y:S02]  /*42f0*/  ISETP.NE.AND.EX P1, PT, R5.reuse, RZ, PT, P1 ;  /* 0x000000ff0500720c */ /* 0x040fe40003f25310 */
[----:B------:R-:W-:Y:S01]  /*4300*/  ISETP.NE.AND.EX P0, PT, R5, RZ, PT, P0 ;  /* 0x000000ff0500720c */ /* 0x000fe20003f05300 */
[----:B------:R-:W3:Y:S01]  /*4310*/  @!UP2 LDCU UR5, c[0x0][0xb0c] ;  /* 0x00016180ff05a7ac */ /* 0x000ee20008000800 */
[----:B------:R-:W-:Y:S01]  /*4320*/  SHF.L.U32 R9, R15, 0x1f, RZ ;  /* 0x0000001f0f097819 */ /* 0x000fe200000006ff */
[----:B------:R-:W-:Y:S02]  /*4330*/  USHF.L.U32 UR19, UR16, 0x6, URZ ;  /* 0x0000000610137899 */ /* 0x000fe400080006ff */
[----:B------:R-:W-:Y:S02]  /*4340*/  USHF.L.U32 UR18, UR20, 0x7, URZ ;  /* 0x0000000714127899 */ /* 0x000fe400080006ff */
[----:B--2---:R-:W-:Y:S07]  /*4350*/  UIMAD.WIDE.U32 UR6, UR14, UR8, URZ ;  /* 0x000000080e0672a5 */ /* 0x004fee000f8e00ff */
[----:B------:R-:W-:Y:S01]  /*4360*/  @!UP2 UMOV UR4, UR7 ;  /* 0x000000070004ac82 */ /* 0x000fe20008000000 */
[----:B---3--:R-:W-:Y:S02]  /*4370*/  @!UP2 UISETP.NE.AND UP0, UPT, UR5, 0x1, UPT ;  /* 0x000000010500a88c */ /* 0x008fe4000bf05270 */
[----:B------:R-:W-:Y:S02]  /*4380*/  @!UP2 USHF.R.U32.HI UR4, URZ, UR9, UR4 ;  /* 0x00000009ff04a299 */ /* 0x000fe40008011604 */
[----:B------:R-:W-:Y:S02]  /*4390*/  UIMAD.WIDE.U32 UR6, UR13, UR11, URZ ;  /* 0x0000000b0d0672a5 */ /* 0x000fe4000f8e00ff */
[----:B------:R-:W-:Y:S02]  /*43a0*/  @!UP2 USEL UR8, UR14, UR4, !UP0 ;  /* 0x000000040e08a287 */ /* 0x000fe4000c000000 */
[----:B------:R-:W-:Y:S03]  /*43b0*/  @!UP2 UISETP.NE.AND UP0, UPT, UR10, 0x1, UPT ;  /* 0x000000010a00a88c */ /* 0x000fe6000bf05270 */
[----:B------:R-:W-:Y:S02]  /*43c0*/  @!UP2 UMOV UR6, UR7 ;  /* 0x000000070006ac82 */ /* 0x000fe40008000000 */
[----:B------:R-:W2:Y:S02]  /*43d0*/  @!UP2 LDCU UR4, c[0x0][0xb20] ;  /* 0x00016400ff04a7ac */ /* 0x000ea40008000800 */
[----:B--2---:R-:W-:Y:S04]  /*43e0*/  @!UP2 USHF.R.U32.HI UR6, URZ, UR4, UR6 ;  /* 0x00000004ff06a299 */ /* 0x004fe80008011606 */
[----:B------:R-:W-:Y:S04]  /*43f0*/  @!UP2 USEL UR6, UR13, UR6, !UP0 ;  /* 0x000000060d06a287 */ /* 0x000fe8000c000000 */
[----:B------:R-:W-:Y:S02]  /*4400*/  @!UP2 UIADD3 UR4, UPT, UPT, -UR8, UR6, URZ ;  /* 0x000000060804a290 */ /* 0x000fe4000fffe1ff */
[----:B------:R-:W-:Y:S02]  /*4410*/  @!UP2 UIADD3 UR6, UPT, UPT, UR8, -UR6, URZ ;  /* 0x800000060806a290 */ /* 0x000fe4000fffe0ff */
[----:B------:R-:W-:Y:S02]  /*4420*/  @!UP2 UIMAD UR14, UR4, UR5, UR14 ;  /* 0x00000005040ea2a4 */ /* 0x000fe4000f8e020e */
[----:B------:R-:W-:Y:S01]  /*4430*/  @!UP2 UIMAD UR13, UR6, UR10, UR13 ;  /* 0x0000000a060da2a4 */ /* 0x000fe2000f8e020d */
[----:B------:R-:W-:Y:S11]  /*4440*/  BRA.U UP3, `(.L_x_76) ;  /* 0x0000000103107547 */ /* 0x000ff6000b800000 */
[----:B------:R-:W-:Y:S04]  /*4450*/  MOV R6, UR37 ;  /* 0x0000002500067c02 */ /* 0x000fe80008000f00 */
[----:B------:R-:W-:Y:S04]  /*4460*/  SHF.L.U32 R6, R6, 0x1f, RZ ;  /* 0x0000001f06067819 */ /* 0x000fe800000006ff */
[----:B------:R-:W2:Y:S02]  /*4470*/  SYNCS.PHASECHK.TRANS64.TRYWAIT P2, [UR21+0x58], R6 ;  /* 0x00005806ff0075a7 */ /* 0x000ea40008041115 */
[----:B--2---:R-:W-:Y:S05]  /*4480*/  @!P2 BRA `(.L_x_77) ;  /* 0x000000380038a947 */ /* 0x004fea0003800000 */
.L_x_76:
[----:B------:R-:W-:Y:S05]  /*4490*/  @!P1 BRA `(.L_x_78) ;  /* 0x0000000000309947 */ /* 0x000fea0003800000 */
[----:B------:R-:W-:Y:S01]  /*44a0*/  ISETP.NE.U32.AND P1, PT, R2, RZ, PT ;  /* 0x000000ff0200720c */ /* 0x000fe20003f25070 */
[----:B------:R-:W2:Y:S01]  /*44b0*/  LDCU.64 UR4, c[0x0][0x358] ;  /* 0x00006b00ff0477ac */ /* 0x000ea20008000a00 */
[----:B------:R-:W-:Y:S02]  /*44c0*/  IMAD.MOV.U32 R74, RZ, RZ, 0x1 ;  /* 0x00000001ff4a7424 */ /* 0x000fe400078e00ff */
[----:B------:R-:W-:Y:S11]  /*44d0*/  ISETP.NE.AND.EX P1, PT, R3, RZ, PT, P1 ;  /* 0x000000ff0300720c */ /* 0x000ff60003f25310 */
[----:B------:R-:W-:Y:S02]  /*44e0*/  @!UPT UIADD3 URZ, UPT, UPT, URZ, URZ, URZ ;  /* 0x000000fffffff290 */ /* 0x000fe4000fffe0ff */
[----:B------:R-:W3:Y:S01]  /*44f0*/  @P1 LDC.64 R10, c[0x0][0x888] ;  /* 0x00022200ff0a1b82 */ /* 0x000ee20000000a00 */
[----:B-1----:R-:W-:Y:S04]  /*4500*/  @P1 IMAD R0, R4, UR36, RZ ;  /* 0x0000002404001c24 */ /* 0x002fe8000f8e02ff */
[----:B---3--:R-:W-:Y:S04]  /*4510*/  @P1 IMAD.WIDE R10, R0, 0x4, R10 ;  /* 0x00000004000a1825 */ /* 0x008fe800078e020a */
[----:B------:R-:W-:Y:S01]  /*4520*/  HFMA2 R0, -RZ, RZ, 0, 5.9604644775390625e-08 ;  /* 0x00000001ff007431 */ /* 0x000fe200000001ff */
[----:B--2--5:R2:W5:Y:S04]  /*4530*/  @P1 LDG.E R40, desc[UR4][R10.64] ;  /* 0x000000040a281981 */ /* 0x024568000c1e1900 */
[----:B------:R-:W-:Y:S01]  /*4540*/  @!P1 PRMT R74, R0, 0x7610, R74 ;  /* 0x00007610004a9816 */ /* 0x000fe2000000004a */
[----:B--2---:R-:W3:Y:S06]  /*4550*/  @!P1 LDC R40, c[0x0][0x880] ;  /* 0x00022000ff289b82 */ /* 0x004eec0000000800 */
.L_x_78:
[----:B---3-5:R-:W-:Y:S01]  /*4560*/  @!P0 ISETP.EQ.AND P1, PT, R40, RZ, PT ;  /* 0x000000ff2800820c */ /* 0x028fe20003f22270 */
[----:B------:R-:W-:Y:S01]  /*4570*/  @!UPT UIADD3 URZ, UPT, UPT, URZ, URZ, URZ ;  /* 0x000000fffffff290 */ /* 0x000fe2000fffe0ff */
[----:B------:R-:W-:Y:S11]  /*4580*/  @!P0 BRA `(.L_x_79) ;  /* 0x0000000000188947 */ /* 0x000ff60003800000 */
[----:B------:R-:W-:Y:S02]  /*4590*/  LOP3.LUT P0, RZ, R74, 0xff, RZ, 0xc0, !PT ;  /* 0x000000ff4aff7812 */ /* 0x000fe4000780c0ff */
[----:B------:R-:W-:Y:S04]  /*45a0*/  ISETP.NE.U32.AND P1, PT, R2, RZ, PT ;  /* 0x000000ff0200720c */ /* 0x000fe80003f25070 */
[----:B------:R-:W-:Y:S04]  /*45b0*/  ISETP.NE.AND.EX P1, PT, R3, RZ, PT, P1 ;  /* 0x000000ff0300720c */ /* 0x000fe80003f25310 */
[----:B------:R-:W-:Y:S03]  /*45c0*/  PLOP3.LUT P1, PT, P1, PT, PT, 0x8, 0x80 ;  /* 0x000000000080781c */ /* 0x000fe60000f2e170 */
[----:B------:R-:W-:Y:S11]  /*45d0*/  @P0 ISETP.EQ.AND P1, PT, R40, RZ, PT ;  /* 0x000000ff2800020c */ /* 0x000ff60003f22270 */
[----:B------:R-:W-:Y:S02]  /*45e0*/  @!UPT UIADD3 URZ, UPT, UPT, URZ, URZ, URZ ;  /* 0x000000fffffff290 */ /* 0x000fe4000fffe0ff */
.L_x_79:
[----:B------:R-:W2:Y:S01]  /*45f0*/  SYNCS.PHASECHK.TRANS64.TRYWAIT P2, [UR21+0x40], R9 ;  /* 0x00004009ff0075a7 */ /* 0x000ea20008041115 */
[----:B------:R-:W-:Y:S04]  /*4600*/  ELECT P0, URZ, PT ;  /* 0x0000000000ff782f */ /* 0x000fe80003800000 */
[----:B------:R-:W-:Y:S11]  /*4610*/  PLOP3.LUT P1, PT, P1, P0, PT, 0xf2, 0x2f ;  /* 0x00000000002f781c */ /* 0x000ff60000f21e72 */
[----:B------:R-:W-:Y:S02]  /*4620*/  @!UPT UIADD3 URZ, UPT, UPT, URZ, URZ, URZ ;  /* 0x000000fffffff290 */ /* 0x000fe4000fffe0ff */
[----:B------:R-:W-:Y:S05]  /*4630*/  @!P1 IADD3 R8, P0, PT, R16, 0x580, RZ ;  /* 0x0000058010089810 */ /* 0x000fea0007f1e0ff */
[----:B-1----:R-:W-:Y:S01]  /*4640*/  @!P1 IMAD.X R6, RZ, RZ, R17, P0 ;  /* 0x000000ffff069224 */ /* 0x002fe200000e0611 */
[----:B--2---:R-:W-:Y:S07]  /*4650*/  @!P2 BRA `(.L_x_80) ;  /* 0x0000003400dca947 */ /* 0x004fee0003800000 */
.L_x_139:
[----:B------:R-:W-:Y:S01]  /*4660*/  @!P1 R2UR UR5, R8 ;  /* 0x00000000080592ca */ /* 0x000fe200000e0000 */
[----:B------:R-:W-:Y:S01]  /*4670*/  VOTEU.ALL UP0, P1 ;  /* 0x0000000000ff7886 */ /* 0x000fe20000800000 */
[----:B------:R-:W-:Y:S01]  /*4680*/  @!P1 R2UR UR4, R6 ;  /* 0x00000000060492ca */ /* 0x000fe200000e0000 */
[----:B-1----:R-:W-:Y:S01]  /*4690*/  @!P1 IMAD.MOV.U32 R0, RZ, RZ, 0x1000 ;  /* 0x00001000ff009424 */ /* 0x002fe200078e00ff */
[----:B------:R-:W-:Y:S01]  /*46a0*/  UMOV UR8, 0x0 ;  /* 0x0000000000087882 */ /* 0x000fe20000000000 */
[----:B------:R-:W-:Y:S01]  /*46b0*/  UMOV UR9, 0x10000000 ;  /* 0x1000000000097882 */ /* 0x000fe20000000000 */
[----:B------:R-:W-:Y:S01]  /*46c0*/  @!UP0 UIADD3 UR16, UPT, UPT, UR21, 0x200, URZ ;  /* 0x0000020015108890 */ /* 0x000fe2000fffe0ff */
[----:B------:R-:W-:Y:S01]  /*46d0*/  VIADD R14, R14, 0x1 ;  /* 0x000000010e0e7836 */ /* 0x000fe20000000000 */
[----:B------:R-:W-:Y:S01]  /*46e0*/  VOTEU.ALL UP0, P1 ;  /* 0x0000000000ff7886 */ /* 0x000fe20000800000 */
[----:B------:R-:W-:Y:S01]  /*46f0*/  UMOV UR20, UR36 ;  /* 0x0000002400147c82 */ /* 0x000fe20008000000 */
[----:B------:R-:W-:Y:S03]  /*4700*/  UPRMT UR6, UR45, 0x654, UR17 ;  /* 0x000006542d067896 */ /* 0x000fe60008000011 */
[----:B------:R-:W-:Y:S02]  /*4710*/  IMAD.U32 R10, RZ, RZ, UR5 ;  /* 0x00000005ff0a7e24 */ /* 0x000fe4000f8e00ff */
[----:B------:R-:W-:Y:S03]  /*4720*/  IMAD.U32 R11, RZ, RZ, UR4 ;  /* 0x00000004ff0b7e24 */ /* 0x000fe6000f8e00ff */
[----:B------:R-:W-:Y:S02]  /*4730*/  @!P1 R2UR UR4, R10 ;  /* 0x000000000a0492ca */ /* 0x000fe400000e0000 */
[----:B------:R-:W-:Y:S11]  /*4740*/  @!P1 R2UR UR5, R11 ;  /* 0x000000000b0592ca */ /* 0x000ff600000e0000 */
[----:B------:R-:W-:Y:S02]  /*4750*/  @!UPT UIADD3 URZ, UPT, UPT, URZ, URZ, URZ ;  /* 0x000000fffffff290 */ /* 0x000fe4000fffe0ff */
[----:B------:R1:W-:Y:S01]  /*4760*/  @!UP0 UTMALDG.3D [UR16], [UR4], desc[UR8] ;  /* 0x00000810040085b4 */ /* 0x0003e20008011000 */
[----:B------:R1:W-:Y:S01]  /*4770*/  @!P1 SYNCS.ARRIVE.TRANS64.RED.A0TR RZ, [UR21+0x30], R0 ;  /* 0x00003000ffff99a7 */ /* 0x0003e20008300415 */
[----:B------:R-:W-:Y:S01]  /*4780*/  SYNCS.ARRIVE.TRANS64.RED.A1T0 RZ, [UR6], RZ ;  /* 0x000000ffffff79a7 */ /* 0x000fe20008100406 */
[----:B------:R-:W2:Y:S02]  /*4790*/  SYNCS.PHASECHK.TRANS64.TRYWAIT P0, [UR21+0x48], R9 ;  /* 0x00004809ff0075a7 */ /* 0x000ea40008001115 */
[----:B-12---:R-:W-:Y:S05]  /*47a0*/  @!P0 BRA `(.L_x_81) ;  /* 0x0000003400a08947 */ /* 0x006fea0003800000 */
.L_x_141:
[----:B------:R-:W-:Y:S01]  /*47b0*/  @!P1 IADD3 R6, P0, PT, R16, 0x580, RZ ;  /* 0x0000058010069810 */ /* 0x000fe20007f1e0ff */
[----:B------:R-:W-:Y:S01]  /*47c0*/  VOTEU.ALL UP0, P1 ;  /* 0x0000000000ff7886 */ /* 0x000fe20000800000 */
[----:B------:R-:W-:Y:S01]  /*47d0*/  UMOV UR6, 0x0 ;  /* 0x0000000000067882 */ /* 0x000fe20000000000 */
[----:B------:R-:W-:Y:S01]  /*47e0*/  UMOV UR7, 0x10000000 ;  /* 0x1000000000077882 */ /* 0x000fe20000000000 */
[----:B------:R-:W-:Y:S01]  /*47f0*/  @!P1 R2UR UR5, R6 ;  /* 0x00000000060592ca */ /* 0x000fe200000e0000 */
[----:B-1----:R-:W-:Y:S01]  /*4800*/  @!P1 IMAD.X R0, RZ, RZ, R17, P0 ;  /* 0x000000ffff009224 */ /* 0x002fe200000e0611 */
[----:B------:R-:W-:Y:S01]  /*4810*/  @!UP0 UIADD3 UR10, UPT, UPT, UR18, 0x40, URZ ;  /* 0x00000040120a8890 */ /* 0x000fe2000fffe0ff */
[----:B------:R-:W-:Y:S01]  /*4820*/  R2UR UR16, R76 ;  /* 0x000000004c1072ca */ /* 0x000fe200000e0000 */
[----:B------:R-:W-:Y:S01]  /*4830*/  @!UP0 UIADD3 UR8, UPT, UPT, UR21, 0x1200, URZ ;  /* 0x0000120015088890 */ /* 0x000fe2000fffe0ff */
[----:B------:R-:W-:Y:S01]  /*4840*/  ISETP.NE.AND P0, PT, R14, 0x2, PT ;  /* 0x000000020e00780c */ /* 0x000fe20003f05270 */
[----:B------:R-:W-:Y:S01]  /*4850*/  @!UP0 UIADD3 UR9, UPT, UPT, UR21, 0x38, URZ ;  /* 0x0000003815098890 */ /* 0x000fe2000fffe0ff */
[----:B------:R-:W-:Y:S01]  /*4860*/  @!P1 R2UR UR4, R0 ;  /* 0x00000000000492ca */ /* 0x000fe200000e0000 */
[----:B------:R-:W-:Y:S01]  /*4870*/  VOTEU.ALL UP0, P1 ;  /* 0x0000000000ff7886 */ /* 0x000fe20000800000 */
[----:B------:R-:W-:Y:S01]  /*4880*/  UMOV UR11, UR19 ;  /* 0x00000013000b7c82 */ /* 0x000fe20008000000 */
[----:B------:R-:W-:Y:S01]  /*4890*/  UMOV UR12, UR36 ;  /* 0x00000024000c7c82 */ /* 0x000fe20008000000 */
[----:B------:R-:W-:Y:S01]  /*48a0*/  SEL R0, RZ, 0x1, P0 ;  /* 0x00000001ff007807 */ /* 0x000fe20000000000 */
[----:B------:R-:W-:Y:S01]  /*48b0*/  UIADD3 UR20, UPT, UPT, UR13, UR63, URZ ;  /* 0x0000003f0d147290 */ /* 0x000fe2000fffe0ff */
[----:B------:R-:W-:Y:S01]  /*48c0*/  IMAD.U32 R8, RZ, RZ, UR5 ;  /* 0x00000005ff087e24 */ /* 0x000fe2000f8e00ff */
[----:B------:R-:W-:Y:S01]  /*48d0*/  LOP3.LUT R15, R15, 0x1, RZ, 0x3c, !PT ;  /* 0x000000010f0f7812 */ /* 0x000fe200078e3cff */
[----:B------:R-:W-:Y:S01]  /*48e0*/  UPLOP3.LUT UP3, UPT, UPT, UPT, UPT, 0x80, 0x8 ;  /* 0x000000000008789c */ /* 0x000fe20003f6f070 */
[----:B------:R-:W-:Y:S01]  /*48f0*/  LOP3.LUT R13, R13, R0, RZ, 0x3c, !PT ;  /* 0x000000000d0d7212 */ /* 0x000fe200078e3cff */
[----:B------:R-:W-:Y:S01]  /*4900*/  UIADD3 UR16, UPT, UPT, UR14, UR16, URZ ;  /* 0x000000100e107290 */ /* 0x000fe2000fffe0ff */
[----:B------:R-:W-:Y:S01]  /*4910*/  SEL R14, R14, RZ, P0 ;  /* 0x000000ff0e0e7207 */ /* 0x000fe20000000000 */
[----:B------:R-:W-:Y:S01]  /*4920*/  UMOV UR36, UR26 ;  /* 0x0000001a00247c82 */ /* 0x000fe20008000000 */
[----:B------:R-:W-:Y:S01]  /*4930*/  IMAD.U32 R9, RZ, RZ, UR4 ;  /* 0x00000004ff097e24 */ /* 0x000fe2000f8e00ff */
[----:B------:R-:W-:Y:S04]  /*4940*/  @!P1 R2UR UR4, R8 ;  /* 0x00000000080492ca */ /* 0x000fe800000e0000 */
[----:B------:R-:W-:Y:S11]  /*4950*/  @!P1 R2UR UR5, R9 ;  /* 0x00000000090592ca */ /* 0x000ff600000e0000 */
[----:B------:R-:W-:Y:S02]  /*4960*/  @!UPT UIADD3 URZ, UPT, UPT, URZ, URZ, URZ ;  /* 0x000000fffffff290 */ /* 0x000fe4000fffe0ff */
[----:B------:R2:W-:Y:S01]  /*4970*/  @!UP0 UTMALDG.3D [UR8], [UR4], desc[UR6] ;  /* 0x00000608040085b4 */ /* 0x0005e20008011000 */
[----:B------:R2:W-:Y:S01]  /*4980*/  @!P1 SYNCS.ARRIVE.TRANS64.RED.A0TR RZ, [UR21+0x38], R7 ;  /* 0x00003807ffff99a7 */ /* 0x0005e20008300415 */
[----:B------:R-:W-:Y:S01]  /*4990*/  SYNCS.ARRIVE.TRANS64.RED.A1T0 RZ, [UR33], RZ ;  /* 0x000000ffffff79a7 */ /* 0x000fe20008100421 */
[----:B------:R-:W-:Y:S05]  /*49a0*/  BRA.U UP1, `(.L_x_82) ;  /* 0xfffffff501247547 */ /* 0x000fea000b83ffff */
[----:B------:R-:W-:-:S04]  /*49b0*/  SHF.L.U32 R2, R15, 0x1f, RZ ;  /* 0x0000001f0f027819 */ /* 0x000fc800000006ff */
[----:B------:R-:W1:Y:S02]  /*49c0*/  SYNCS.PHASECHK.TRANS64.TRYWAIT P0, [UR21+0x40], R2 ;  /* 0x00004002ff0075a7 */ /* 0x000e640008001115 */
[----:B-1----:R-:W-:Y:S05]  /*49d0*/  @!P0 BRA `(.L_x_83) ;  /* 0x00000034002c8947 */ /* 0x002fea0003800000 */
.L_x_143:
[----:B-1----:R-:W-:-:S07]  /*49e0*/  MOV R0, UR21 ;  /* 0x0000001500007c02 */ /* 0x002fce0008000f00 */
.L_x_84:
[----:B-1----:R-:W-:-:S04]  /*49f0*/  SHF.L.U32 R2, R15, 0x1f, RZ ;  /* 0x0000001f0f027819 */ /* 0x002fc800000006ff */
[----:B------:R1:W3:Y:S03]  /*4a00*/  SYNCS.PHASECHK.TRANS64.TRYWAIT P0, [R0+URZ+0x48], R2 ;  /* 0x00004802000075a7 */ /* 0x0002e600080011ff */
[----:B---3--:R-:W-:Y:S05]  /*4a10*/  @!P0 NANOSLEEP.SYNCS 0x989680 ;  /* 0x009896800000895d */ /* 0x008fea0003900000 */
[----:B------:R-:W3:Y:S02]  /*4a20*/  @!P0 SYNCS.PHASECHK.TRANS64 P0, [R0+URZ+0x48], R2 ;  /* 0x00004802000085a7 */ /* 0x000ee400080010ff */
[----:B--23--:R-:W-:Y:S05]  /*4a30*/  @P0 EXIT ;  /* 0x000000000000094d */ /* 0x00cfea0003800000 */
[----:B------:R-:W-:Y:S05]  /*4a40*/  BRA `(.L_x_84) ;  /* 0xfffffffc00e87947 */ /* 0x000fea000383ffff */
.L_x_73:
[----:B------:R-:W-:-:S06]  /*4a50*/  UISETP.GE.AND UP0, UPT, UR17, 0x4, UPT ;  /* 0x000000041100788c */ /* 0x000fcc000bf06270 */
[----:B------:R-:W-:-:S13]  /*4a60*/  PLOP3.LUT P0, PT, PT, PT, UP0, 0x80, 0x8 ;  /* 0x000000000008781c */ /* 0x000fda0003f0f008 */
[----:B------:R-:W-:Y:S05]  /*4a70*/  @!P0 EXIT ;  /* 0x000000000000894d */ /* 0x000fea0003800000 */
[----:B------:R-:W-:Y:S01]  /*4a80*/  BAR.SYNC.DEFER_BLOCKING 0x6, 0xa0 ;  /* 0x0182800000007b1d */ /* 0x000fe20000010000 */
[C---:B------:R-:W-:Y:S01]  /*4a90*/  IMAD.SHL.U32 R7, R84.reuse, 0x40, RZ ;  /* 0x0000004054077824 */ /* 0x040fe200078e00ff */
[C---:B------:R-:W-:Y:S01]  /*4aa0*/  LOP3.LUT R86, R84.reuse, 0x60, RZ, 0xc0, !PT ;  /* 0x0000006054567812 */ /* 0x040fe200078ec0ff */
[C---:B------:R-:W-:Y:S01]  /*4ab0*/  IMAD.SHL.U32 R4, R84.reuse, 0x20, RZ ;  /* 0x0000002054047824 */ /* 0x040fe200078e00ff */
[----:B------:R-:W-:Y:S01]  /*4ac0*/  CS2R R82, SRZ ;  /* 0x0000000000527805 */ /* 0x000fe2000001ff00 */
[C---:B------:R-:W-:Y:S01]  /*4ad0*/  IMAD.SHL.U32 R5, R84.reuse, 0x8, RZ ;  /* 0x0000000854057824 */ /* 0x040fe200078e00ff */
[----:B------:R-:W-:Y:S02]  /*4ae0*/  UMOV UR44, 0x400 ;  /* 0x00000400002c7882 */ /* 0x000fe40000000000 */
[----:B------:R-:W1:Y:S01]  /*4af0*/  LDC.64 R72, c[0x0][0x8b0] ;  /* 0x00022c00ff487b82 */ /* 0x000e620000000a00 */
[----:B------:R-:W-:Y:S01]  /*4b00*/  ULEA UR44, UR45, UR44, 0x18 ;  /* 0x0000002c2d2c7291 */ /* 0x000fe2000f8ec0ff */
[----:B------:R-:W-:Y:S01]  /*4b10*/  LOP3.LUT R6, R7, 0x180, RZ, 0xc0, !PT ;  /* 0x0000018007067812 */ /* 0x000fe200078ec0ff */
[----:B------:R-:W-:Y:S01]  /*4b20*/  IMAD.U32 R37, R84, 0x10000, RZ ;  /* 0x0001000054257824 */ /* 0x000fe200078e00ff */
[----:B------:R-:W-:Y:S01]  /*4b30*/  LOP3.LUT R4, R4, 0xc00, RZ, 0xc0, !PT ;  /* 0x00000c0004047812 */ /* 0x000fe200078ec0ff */
[----:B------:R-:W-:Y:S01]  /*4b40*/  UIADD3 UR4, UPT, UPT, UR44, 0x2200, URZ ;  /* 0x000022002c047890 */ /* 0x000fe2000fffe0ff */
[----:B------:R-:W-:Y:S01]  /*4b50*/  LOP3.LUT R5, R6, 0x30, R5, 0xf8, !PT ;  /* 0x0000003006057812 */ /* 0x000fe200078ef805 */
[----:B------:R-:W-:Y:S01]  /*4b60*/  IMAD.SHL.U32 R6, R84, 0x2, RZ ;  /* 0x0000000254067824 */ /* 0x000fe200078e00ff */
[----:B------:R-:W2:Y:S01]  /*4b70*/  LDC.64 R70, c[0x0][0x8a8] ;  /* 0x00022a00ff467b82 */ /* 0x000ea20000000a00 */
[----:B------:R-:W-:Y:S01]  /*4b80*/  LOP3.LUT R4, R4, 0x40, R7, 0xf8, !PT ;  /* 0x0000004004047812 */ /* 0x000fe200078ef807 */
[----:B------:R-:W-:Y:S01]  /*4b90*/  IMAD.MOV.U32 R36, RZ, RZ, RZ ;  /* 0x000000ffff247224 */ /* 0x000fe200078e00ff */
[----:B------:R-:W-:Y:S01]  /*4ba0*/  LOP3.LUT R37, R37, 0x600000, RZ, 0xc0, !PT ;  /* 0x0060000025257812 */ /* 0x000fe200078ec0ff */
[----:B------:R-:W-:Y:S01]  /*4bb0*/  IMAD.MOV.U32 R78, RZ, RZ, RZ ;  /* 0x000000ffff4e7224 */ /* 0x000fe200078e00ff */
[----:B------:R-:W-:-:S02]  /*4bc0*/  LOP3.LUT R84, R84, 0x2, RZ, 0xc0, !PT ;  /* 0x0000000254547812 */ /* 0x000fc400078ec0ff */
[----:B------:R-:W-:Y:S02]  /*4bd0*/  CS2R R80, SRZ ;  /* 0x0000000000507805 */ /* 0x000fe4000001ff00 */
[----:B------:R-:W-:Y:S01]  /*4be0*/  LOP3.LUT R5, R5, 0x20, R6, 0x78, !PT ;  /* 0x0000002005057812 */ /* 0x000fe200078e7806 */
[----:B------:R-:W-:Y:S01]  /*4bf0*/  IMAD.U32 R85, RZ, RZ, UR4 ;  /* 0x00000004ff557e24 */ /* 0x000fe2000f8e00ff */
[----:B------:R-:W3:Y:S01]  /*4c00*/  LDS R0, [UR44+0x110] ;  /* 0x0001102cff007984 */ /* 0x000ee20008000800 */
[----:B------:R-:W-:Y:S01]  /*4c10*/  LOP3.LUT R4, R4, 0x200, R7, 0xf8, !PT ;  /* 0x0000020004047812 */ /* 0x000fe200078ef807 */
[----:B------:R-:W-:Y:S01]  /*4c20*/  IMAD.MOV R79, RZ, RZ, -R84 ;  /* 0x000000ffff4f7224 */ /* 0x000fe200078e0a54 */
[----:B------:R-:W4:Y:S02]  /*4c30*/  LDCU UR58, c[0x0][0x370] ;  /* 0x00006e00ff3a77ac */ /* 0x000f240008000800 */
[----:B------:R-:W-:Y:S01]  /*4c40*/  LOP3.LUT R69, R4, R5, RZ, 0xfc, !PT ;  /* 0x0000000504457212 */ /* 0x000fe200078efcff */
[----:B------:R-:W1:Y:S01]  /*4c50*/  LDCU UR43, c[0x0][0xb0c] ;  /* 0x00016180ff2b77ac */ /* 0x000e620008000800 */
[----:B------:R-:W1:Y:S01]  /*4c60*/  LDCU UR39, c[0x0][0xb30] ;  /* 0x00016600ff2777ac */ /* 0x000e620008000800 */
[----:B------:R-:W1:Y:S01]  /*4c70*/  LDCU.64 UR56, c[0x0][0x888] ;  /* 0x00011100ff3877ac */ /* 0x000e620008000a00 */
[----:B------:R-:W1:Y:S01]  /*4c80*/  LDCU.64 UR40, c[0x0][0xb28] ;  /* 0x00016500ff2877ac */ /* 0x000e620008000a00 */
[----:B------:R-:W1:Y:S01]  /*4c90*/  LDCU.64 UR60, c[0x0][0x890] ;  /* 0x00011200ff3c77ac */ /* 0x000e620008000a00 */
[----:B------:R-:W1:Y:S01]  /*4ca0*/  LDCU.128 UR52, c[0x0][0xb10] ;  /* 0x00016200ff3477ac */ /* 0x000e620008000c00 */
[----:B------:R-:W1:Y:S01]  /*4cb0*/  LDCU UR47, c[0x0][0x374] ;  /* 0x00006e80ff2f77ac */ /* 0x000e620008000800 */
[----:B------:R-:W-:Y:S01]  /*4cc0*/  UIADD3 UR62, UPT, UPT, UR44, 0x200, URZ ;  /* 0x000002002c3e7890 */ /* 0x000fe2000fffe0ff */
[----:B-1234-:R-:W-:-:S11]  /*4cd0*/  IMAD.IADD R37, R0, 0x1, R37 ;  /* 0x0000000100257824 */ /* 0x01efd600078e0225 */
.L_x_110:
[----:B------:R-:W-:Y:S02]  /*4ce0*/  LEA R3, R78, UR44, 0x3 ;  /* 0x0000002c4e037c11 */ /* 0x000fe4000f8e18ff */
[----:B------:R-:W-:Y:S02]  /*4cf0*/  SHF.L.U32 R0, R82, 0x1f, RZ ;  /* 0x0000001f52007819 */ /* 0x000fe400000006ff */
[----:B-1----:R-:W-:Y:S02]  /*4d00*/  LEA R4, R78, UR44, 0x4 ;  /* 0x0000002c4e047c11 */ /* 0x002fe4000f8e20ff */
[----:B------:R-:W1:Y:S02]  /*4d10*/  SYNCS.PHASECHK.TRANS64.TRYWAIT P0, [R3+URZ+0x60], R0 ;  /* 0x00006000030075a7 */ /* 0x000e6400080011ff */
[----:B-1----:R-:W-:Y:S05]  /*4d20*/  @!P0 BRA `(.L_x_85) ;  /* 0x0000003000708947 */ /* 0x002fea0003800000 */
.L_x_144:
        /* <DEDUP_REMOVED lines=8> */
[----:B--2---:R-:W-:Y:S11]  /*4db0*/  LOP3.LUT P0, RZ, R6, 0x1, RZ, 0xc0, !PT ;  /* 0x0000000106ff7812 */ /* 0x004ff6000780c0ff */
[----:B------:R-:W-:Y:S02]  /*4dc0*/  @!UPT UIADD3 URZ, UPT, UPT, URZ, URZ, URZ ;  /* 0x000000fffffff290 */ /* 0x000fe4000fffe0ff */
[----:B---3--:R-:W-:Y:S01]  /*4dd0*/  VOTEU.ANY UP1, P0 ;  /* 0x0000000000ff7886 */ /* 0x008fe20000020100 */
[----:B------:R-:W-:Y:S01]  /*4de0*/  PLOP3.LUT P0, PT, PT, PT, UP1, 0x80, 0x8 ;  /* 0x000000000008781c */ /* 0x000fe20003f0f018 */
[----:B------:R-:W-:Y:S11]  /*4df0*/  UP2UR UR46, UPR, URZ, 0x2 ;  /* 0x00000002ff2e7883 */ /* 0x000ff60008000000 */
[----:B------:R-:W-:Y:S01]  /*4e00*/  @!UPT UIADD3 URZ, UPT, UPT, URZ, URZ, URZ ;  /* 0x000000fffffff290 */ /* 0x000fe2000fffe0ff */
[----:B-1----:R-:W-:Y:S02]  /*4e10*/  @P0 SHF.R.U32.HI R0, RZ, 0x10, R5 ;  /* 0x00000010ff000819 */ /* 0x002fe40000011605 */
        /* <DEDUP_REMOVED lines=12> */
[----:B------:R-:W2:Y:S01]  /*4ee0*/  LDCU UR12, c[0x0][0xb20] ;  /* 0x00016400ff0c77ac */ /* 0x000ea20008000800 */
[----:B------:R-:W-:Y:S02]  /*4ef0*/  UIMAD.WIDE.U32 UR4, UR47, UR55, URZ ;  /* 0x000000372f0472a5 */ /* 0x000fe4000f8e00ff */
[----:B------:R-:W-:Y:S02]  /*4f00*/  UIMAD.WIDE.U32 UR6, UR58, UR52, URZ ;  /* 0x000000343a0672a5 */ /* 0x000fe4000f8e00ff */
[----:B------:R-:W-:Y:S02]  /*4f10*/  UISETP.NE.AND UP0, UPT, UR54, 0x1, UPT ;  /* 0x000000013600788c */ /* 0x000fe4000bf05270 */
[----:B------:R-:W-:Y:S02]  /*4f20*/  UIMAD.WIDE.U32 UR8, UR37, UR55, URZ ;  /* 0x00000037250872a5 */ /* 0x000fe4000f8e00ff */
[----:B------:R-:W-:Y:S02]  /*4f30*/  UIMAD.WIDE.U32 UR10, UR38, UR52, URZ ;  /* 0x00000034260a72a5 */ /* 0x000fe4000f8e00ff */
[----:B------:R-:W-:Y:S02]  /*4f40*/  UISETP.NE.AND UP1, UPT, UR43, 0x1, UPT ;  /* 0x000000012b00788c */ /* 0x000fe4000bf25270 */
[----:B------:R-:W-:Y:S01]  /*4f50*/  UISETP.NE.AND UP2, UPT, UR42, 0x1, UPT ;  /* 0x000000012a00788c */ /* 0x000fe2000bf45270 */
[----:B------:R-:W-:Y:S02]  /*4f60*/  UMOV UR4, UR5 ;  /* 0x0000000500047c82 */ /* 0x000fe40008000000 */
[----:B--2---:R-:W-:Y:S03]  /*4f70*/  USHF.R.U32.HI UR5, URZ, UR12, UR4 ;  /* 0x0000000cff057299 */ /* 0x004fe60008011604 */
[----:B------:R-:W-:Y:S02]  /*4f80*/  UMOV UR4, UR7 ;  /* 0x0000000700047c82 */ /* 0x000fe40008000000 */
[----:B------:R-:W-:Y:S02]  /*4f90*/  USHF.R.U32.HI UR7, URZ, UR53, UR4 ;  /* 0x00000035ff077299 */ /* 0x000fe40008011604 */
[----:B------:R-:W-:Y:S02]  /*4fa0*/  USEL UR4, UR47, UR5, !UP0 ;  /* 0x000000052f047287 */ /* 0x000fe4000c000000 */
[----:B------:R-:W-:Y:S01]  /*4fb0*/  USEL UR7, UR58, UR7, !UP1 ;  /* 0x000000073a077287 */ /* 0x000fe2000c800000 */
[----:B------:R-:W-:Y:S01]  /*4fc0*/  UMOV UR5, UR9 ;  /* 0x0000000900057c82 */ /* 0x000fe20008000000 */
[----:B------:R-:W-:Y:S02]  /*4fd0*/  UIMAD.WIDE.U32 UR8, UR4, UR40, URZ ;  /* 0x00000028040872a5 */ /* 0x000fe4000f8e00ff */
[----:B------:R-:W-:Y:S03]  /*4fe0*/  USHF.R.U32.HI UR6, URZ, UR12, UR5 ;  /* 0x0000000cff067299 */ /* 0x000fe60008011605 */
[----:B------:R-:W-:Y:S01]  /*4ff0*/  UMOV UR5, UR11 ;  /* 0x0000000b00057c82 */ /* 0x000fe20008000000 */
[----:B------:R-:W-:Y:S02]  /*5000*/  UIMAD.WIDE.U32 UR10, UR7, UR40, URZ ;  /* 0x00000028070a72a5 */ /* 0x000fe4000f8e00ff */
[----:B------:R-:W-:Y:S02]  /*5010*/  USHF.R.U32.HI UR12, URZ, UR53, UR5 ;  /* 0x00000035ff0c7299 */ /* 0x000fe40008011605 */
[----:B------:R-:W-:Y:S01]  /*5020*/  USEL UR6, UR37, UR6, !UP0 ;  /* 0x0000000625067287 */ /* 0x000fe2000c000000 */
[----:B------:R-:W-:Y:S02]  /*5030*/  UMOV UR5, UR9 ;  /* 0x0000000900057c82 */ /* 0x000fe40008000000 */
[----:B------:R-:W-:Y:S01]  /*5040*/  UMOV UR10, UR11 ;  /* 0x0000000b000a7c82 */ /* 0x000fe20008000000 */
[----:B------:R-:W-:Y:S02]  /*5050*/  @UP2 USHF.R.U32.HI UR4, URZ, UR41, UR5 ;  /* 0x00000029ff042299 */ /* 0x000fe40008011605 */
[----:B------:R-:W-:Y:S02]  /*5060*/  @UP2 USHF.R.U32.HI UR7, URZ, UR41, UR10 ;  /* 0x00000029ff072299 */ /* 0x000fe4000801160a */
[----:B------:R-:W-:Y:S02]  /*5070*/  UIMAD UR4, UR42, UR4, URZ ;  /* 0x000000042a0472a4 */ /* 0x000fe4000f8e02ff */
[----:B------:R-:W-:Y:S02]  /*5080*/  UIMAD.WIDE.U32 UR10, UR6, UR40, URZ ;  /* 0x00000028060a72a5 */ /* 0x000fe4000f8e00ff */
[----:B------:R-:W-:Y:S02]  /*5090*/  USEL UR5, UR38, UR12, !UP1 ;  /* 0x0000000c26057287 */ /* 0x000fe4000c800000 */
[----:B------:R-:W-:Y:S02]  /*50a0*/  UIMAD UR8, UR42, UR7, URZ ;  /* 0x000000072a0872a4 */ /* 0x000fe4000f8e02ff */
[----:B------:R-:W-:Y:S03]  /*50b0*/  UISETP.GE.AND UP0, UPT, UR6, UR4, UPT ;  /* 0x000000040600728c */ /* 0x000fe6000bf06270 */
[----:B------:R-:W-:Y:S01]  /*50c0*/  UMOV UR4, UR11 ;  /* 0x0000000b00047c82 */ /* 0x000fe20008000000 */
[----:B------:R-:W-:Y:S02]  /*50d0*/  UISETP.GE.OR UP0, UPT, UR5, UR8, UP0 ;  /* 0x000000080500728c */ /* 0x000fe40008706670 */
[----:B------:R-:W-:Y:S02]  /*50e0*/  USHF.R.U32.HI UR4, URZ, UR41, UR4 ;  /* 0x00000029ff047299 */ /* 0x000fe40008011604 */
[----:B------:R-:W-:Y:S02]  /*50f0*/  UIMAD.WIDE.U32 UR8, UR5, UR40, URZ ;  /* 0x00000028050872a5 */ /* 0x000fe4000f8e00ff */
[----:B------:R-:W-:Y:S02]  /*5100*/  USEL UR11, UR6, UR4, !UP2 ;  /* 0x00000004060b7287 */ /* 0x000fe4000d000000 */
[----:B------:R-:W-:Y:S02]  /*5110*/  UIADD3 UR8, UPT, UPT, -UR5, URZ, URZ ;  /* 0x000000ff05087290 */ /* 0x000fe4000fffe1ff */
[----:B------:R-:W-:Y:S01]  /*5120*/  UIADD3 UR10, UPT, UPT, -UR11, URZ, URZ ;  /* 0x000000ff0b0a7290 */ /* 0x000fe2000fffe1ff */
[----:B------:R-:W-:Y:S01]  /*5130*/  @!UP0 UMOV UR4, UR9 ;  /* 0x0000000900048c82 */ /* 0x000fe20008000000 */
[----:B------:R-:W-:Y:S02]  /*5140*/  UIADD3 UR9, UPT, UPT, -UR6, URZ, URZ ;  /* 0x000000ff06097290 */ /* 0x000fe4000fffe1ff */
[----:B------:R-:W-:Y:S02]  /*5150*/  @!UP0 USHF.R.U32.HI UR4, URZ, UR41, UR4 ;  /* 0x00000029ff048299 */ /* 0x000fe40008011604 */
[----:B------:R-:W-:Y:S02]  /*5160*/  UIMAD UR10, UR42, UR10, UR6 ;  /* 0x0000000a2a0a72a4 */ /* 0x000fe4000f8e0206 */
[----:B------:R-:W-:Y:S04]  /*5170*/  @!UP0 USEL UR4, UR5, UR4, !UP2 ;  /* 0x0000000405048287 */ /* 0x000fe8000d000000 */
[----:B------:R-:W-:Y:S02]  /*5180*/  @!UP0 UIMAD UR10, UR7, UR10, UR4 ;  /* 0x0000000a070a82a4 */ /* 0x000fe4000f8e0204 */
[----:B------:R-:W-:Y:S02]  /*5190*/  @!UP0 UIADD3 UR11, UPT, UPT, UR11, -UR4, URZ ;  /* 0x800000040b0b8290 */ /* 0x000fe4000fffe0ff */
[----:B------:R-:W-:Y:S02]  /*51a0*/  UIMAD UR7, UR43, UR8, UR38 ;  /* 0x000000082b0772a4 */ /* 0x000fe4000f8e0226 */
[----:B------:R-:W-:Y:S02]  /*51b0*/  @!UP0 UIMAD UR6, UR11, UR42, UR5 ;  /* 0x0000002a0b0682a4 */ /* 0x000fe4000f8e0205 */
[----:B------:R-:W-:Y:S01]  /*51c0*/  UIMAD UR4, UR54, UR9, UR37 ;  /* 0x00000009360472a4 */ /* 0x000fe2000f8e0225 */
[----:B------:R-:W-:Y:S02]  /*51d0*/  @!UP0 UMOV UR5, UR10 ;  /* 0x0000000a00058c82 */ /* 0x000fe40008000000 */
[----:B------:R-:W-:Y:S02]  /*51e0*/  UIMAD UR38, UR5, UR43, UR7 ;  /* 0x0000002b052672a4 */ /* 0x000fe4000f8e0207 */
[----:B------:R-:W-:Y:S11]  /*51f0*/  UIMAD UR37, UR6, UR54, UR4 ;  /* 0x00000036062572a4 */ /* 0x000ff6000f8e0204 */
[----:B------:R-:W-:Y:S01]  /*5200*/  @!UPT UIADD3 URZ, UPT, UPT, URZ, URZ, URZ ;  /* 0x000000fffffff290 */ /* 0x000fe2000fffe0ff */
.L_x_86:
[----:B------:R-:W-:Y:S01]  /*5210*/  UISETP.NE.AND UP0, UPT, UR39, 0x1, UPT ;  /* 0x000000012700788c */ /* 0x000fe2000bf05270 */
[----:B------:R-:W-:Y:S01]  /*5220*/  IADD3 R78, PT, PT, R78, 0x1, RZ ;  /* 0x000000014e4e7810 */ /* 0x000fe20007ffe0ff */
[----:B------:R-:W-:Y:S02]  /*5230*/  USHF.L.U32 UR50, UR16, 0x6, URZ ;  /* 0x0000000610327899 */ /* 0x000fe400080006ff */
[----:B------:R-:W-:Y:S07]  /*5240*/  USHF.L.U32 UR49, UR20, 0x7, URZ ;  /* 0x0000000714317899 */ /* 0x000fee00080006ff */
[----:B------:R-:W2:Y:S01]  /*5250*/  @!UP0 LDCU.128 UR12, c[0x0][0xb10] ;  /* 0x00016200ff0c87ac */ /* 0x000ea20008000c00 */
[----:B------:R-:W3:Y:S01]  /*5260*/  @!UP0 LDCU UR5, c[0x0][0xb0c] ;  /* 0x00016180ff0587ac */ /* 0x000ee20008000800 */
[----:B------:R-:W4:Y:S01]  /*5270*/  @!UP0 LDCU UR10, c[0x0][0xb20] ;  /* 0x00016400ff0a87ac */ /* 0x000f220008000800 */
[----:B--2---:R-:W-:Y:S02]  /*5280*/  UIMAD.WIDE.U32 UR8, UR38, UR12, URZ ;  /* 0x0000000c260872a5 */ /* 0x004fe4000f8e00ff */
[----:B------:R-:W-:Y:S02]  /*5290*/  UIMAD.WIDE.U32 UR6, UR37, UR15, URZ ;  /* 0x0000000f250672a5 */ /* 0x000fe4000f8e00ff */
[----:B------:R-:W-:Y:S03]  /*52a0*/  @!UP0 UISETP.NE.AND UP1, UPT, UR14, 0x1, UPT ;  /* 0x000000010e00888c */ /* 0x000fe6000bf25270 */
[----:B------:R-:W-:Y:S01]  /*52b0*/  @!UP0 UMOV UR4, UR9 ;  /* 0x0000000900048c82 */ /* 0x000fe20008000000 */
[----:B---3--:R-:W-:Y:S02]  /*52c0*/  @!UP0 UISETP.NE.AND UP2, UPT, UR5, 0x1, UPT ;  /* 0x000000010500888c */ /* 0x008fe4000bf45270 */
[----:B------:R-:W-:Y:S01]  /*52d0*/  @!UP0 USHF.R.U32.HI UR4, URZ, UR13, UR4 ;  /* 0x0000000dff048299 */ /* 0x000fe20008011604 */
[----:B------:R-:W-:Y:S02]  /*52e0*/  @!UP0 UMOV UR6, UR7 ;  /* 0x0000000700068c82 */ /* 0x000fe40008000000 */
[----:B----4-:R-:W-:Y:S02]  /*52f0*/  @!UP0 USHF.R.U32.HI UR6, URZ, UR10, UR6 ;  /* 0x0000000aff068299 */ /* 0x010fe40008011606 */
[----:B------:R-:W-:Y:S02]  /*5300*/  @!UP0 USEL UR7, UR38, UR4, !UP2 ;  /* 0x0000000426078287 */ /* 0x000fe4000d000000 */
[----:B------:R-:W-:Y:S04]  /*5310*/  @!UP0 USEL UR6, UR37, UR6, !UP1 ;  /* 0x0000000625068287 */ /* 0x000fe8000c800000 */
[----:B------:R-:W-:Y:S02]  /*5320*/  @!UP0 UIADD3 UR4, UPT, UPT, -UR7, UR6, URZ ;  /* 0x0000000607048290 */ /* 0x000fe4000fffe1ff */
[----:B------:R-:W-:Y:S02]  /*5330*/  @!UP0 UIADD3 UR6, UPT, UPT, UR7, -UR6, URZ ;  /* 0x8000000607068290 */ /* 0x000fe4000fffe0ff */
[----:B------:R-:W-:Y:S02]  /*5340*/  @!UP0 UIMAD UR38, UR4, UR5, UR38 ;  /* 0x00000005042682a4 */ /* 0x000fe4000f8e0226 */
[----:B------:R-:W-:Y:S02]  /*5350*/  @!UP0 UIMAD UR37, UR6, UR14, UR37 ;  /* 0x0000000e062582a4 */ /* 0x000fe4000f8e0225 */
[----:B------:R-:W-:Y:S09]  /*5360*/  ULOP3.LUT UP0, URZ, UR62, 0x1b0, URZ, 0xc0, !UPT ;  /* 0x000001b03eff7892 */ /* 0x000ff2000f80c0ff */
[----:B------:R-:W-:Y:S05]  /*5370*/  BRA.U !UP0, `(.L_x_87) ;  /* 0x0000000108407547 */ /* 0x000fea000b800000 */
[----:B------:R-:W2:Y:S01]  /*5380*/  LDCU.64 UR8, c[0x4][0x80] ;  /* 0x01001000ff0877ac */ /* 0x000ea20008000a00 */
[----:B------:R-:W-:Y:S01]  /*5390*/  MOV R3, 0x0 ;  /* 0x0000000000037802 */ /* 0x000fe20000000f00 */
[----:B------:R-:W-:Y:S02]  /*53a0*/  HFMA2 R12, -RZ, RZ, 0, 5.9604644775390625e-08 ;  /* 0x00000001ff0c7431 */ /* 0x000fe400000001ff */
[----:B------:R-:W-:Y:S02]  /*53b0*/  IMAD.MOV.U32 R8, RZ, RZ, 0x70 ;  /* 0x00000070ff087424 */ /* 0x000fe400078e00ff */
[----:B------:R-:W-:Y:S01]  /*53c0*/  IMAD.MOV.U32 R13, RZ, RZ, RZ ;  /* 0x000000ffff0d7224 */ /* 0x000fe200078e00ff */
[----:B------:R-:W3:Y:S01]  /*53d0*/  LDCU.64 UR6, c[0x4][0x88] ;  /* 0x01001100ff0677ac */ /* 0x000ee20008000a00 */
[----:B------:R-:W4:Y:S01]  /*53e0*/  LDC.64 R2, c[0x4][R3] ;  /* 0x0100000003027b82 */ /* 0x000f220000000a00 */
[----:B------:R-:W1:Y:S01]  /*53f0*/  LDCU.64 UR4, c[0x4][0x8] ;  /* 0x01000100ff0477ac */ /* 0x000e620008000a00 */
[----:B--2---:R-:W-:Y:S01]  /*5400*/  MOV R5, UR9 ;  /* 0x0000000900057c02 */ /* 0x004fe20008000f00 */
[----:B------:R-:W-:Y:S01]  /*5410*/  IMAD.U32 R4, RZ, RZ, UR8 ;  /* 0x00000008ff047e24 */ /* 0x000fe2000f8e00ff */
[----:B---3--:R-:W-:Y:S01]  /*5420*/  MOV R7, UR7 ;  /* 0x0000000700077c02 */ /* 0x008fe20008000f00 */
[----:B------:R-:W-:Y:S01]  /*5430*/  IMAD.U32 R6, RZ, RZ, UR6 ;  /* 0x00000006ff067e24 */ /* 0x000fe2000f8e00ff */
[----:B-1----:R-:W-:Y:S01]  /*5440*/  MOV R11, UR5 ;  /* 0x00000005000b7c02 */ /* 0x002fe20008000f00 */
[----:B------:R-:W-:Y:S02]  /*5450*/  IMAD.U32 R10, RZ, RZ, UR4 ;  /* 0x00000004ff0a7e24 */ /* 0x000fe4000f8e00ff */
[----:B------:R-:W-:Y:S07]  /*5460*/  LEPC R20, `(.L_x_87) ;  /* 0x000000001014794e */ /* 0x000fee0000000000 */
[----:B----45:R-:W-:Y:S05]  /*5470*/  CALL.ABS.NOINC R2 ;  /* 0x0000000002007343 */ /* 0x030fea0003c00000 */
.L_x_87:
[----:B------:R-:W-:Y:S01]  /*5480*/  LOP3.LUT P0, RZ, R85, 0x1b0, RZ, 0xc0, !PT ;  /* 0x000001b055ff7812 */ /* 0x000fe2000780c0ff */
[----:B------:R-:W-:Y:S11]  /*5490*/  BSSY.RECONVERGENT B6, `(.L_x_88) ;  /* 0x0000013000067945 */ /* 0x000ff60003800200 */
[----:B------:R-:W-:Y:S01]  /*54a0*/  @!UPT UIADD3 URZ, UPT, UPT, URZ, URZ, URZ ;  /* 0x000000fffffff290 */ /* 0x000fe2000fffe0ff */
[----:B------:R-:W-:Y:S05]  /*54b0*/  @!P0 BRA `(.L_x_89) ;  /* 0x0000000000408947 */ /* 0x000fea0003800000 */
        /* <DEDUP_REMOVED lines=16> */
.L_x_89:
[----:B------:R-:W-:Y:S05]  /*55c0*/  BSYNC.RECONVERGENT B6 ;  /* 0x0000000000067941 */ /* 0x000fea0003800200 */
.L_x_88:
[----:B------:R-:W-:Y:S01]  /*55d0*/  R2UR UR4, R77 ;  /* 0x000000004d0472ca */ /* 0x000fe200000e0000 */
[----:B------:R-:W-:Y:S01]  /*55e0*/  UISETP.NE.U32.AND UP0, UPT, UR60, URZ, UPT ;  /* 0x000000ff3c00728c */ /* 0x000fe2000bf05070 */
[----:B------:R-:W-:Y:S02]  /*55f0*/  ISETP.NE.U32.AND P4, PT, R72, RZ, PT ;  /* 0x000000ff4800720c */ /* 0x000fe40003f85070 */
[----:B------:R-:W-:Y:S01]  /*5600*/  ISETP.NE.U32.AND P2, PT, RZ, UR56, PT ;  /* 0x00000038ff007c0c */ /* 0x000fe2000bf45070 */
[----:B------:R-:W-:Y:S01]  /*5610*/  UISETP.NE.AND.EX UP1, UPT, UR61, URZ, UPT, UP0 ;  /* 0x000000ff3d00728c */ /* 0x000fe2000bf25300 */
[----:B------:R-:W-:Y:S01]  /*5620*/  ISETP.NE.AND.EX P4, PT, R73, RZ, PT, P4 ;  /* 0x000000ff4900720c */ /* 0x000fe20003f85340 */
[----:B------:R-:W-:Y:S01]  /*5630*/  UPLOP3.LUT UP0, UPT, UPT, UPT, UPT, 0x40, 0x4 ;  /* 0x000000000004789c */ /* 0x000fe20003f0e870 */
[----:B------:R-:W-:Y:S05]  /*5640*/  ISETP.NE.AND.EX P2, PT, RZ, UR57, PT, P2 ;  /* 0x00000039ff007c0c */ /* 0x000fea000bf45320 */
[----:B------:R-:W-:Y:S06]  /*5650*/  UISETP.NE.AND UP2, UPT, UR4, URZ, UPT ;  /* 0x000000ff0400728c */ /* 0x000fec000bf45270 */
[----:B------:R-:W-:Y:S05]  /*5660*/  PLOP3.LUT P1, PT, PT, PT, UP2, 0x80, 0x8 ;  /* 0x000000000008781c */ /* 0x000fea0003f2f028 */
[----:B------:R-:W-:Y:S06]  /*5670*/  @UP2 UPLOP3.LUT UP0, UPT, UPT, UPT, UP1, 0x80, 0x8 ;  /* 0x000000000008289c */ /* 0x000fec0003f0f010 */
[----:B------:R-:W-:Y:S01]  /*5680*/  PLOP3.LUT P0, PT, PT, PT, UP0, 0x80, 0x8 ;  /* 0x000000000008781c */ /* 0x000fe20003f0f008 */
[----:B------:R-:W-:Y:S01]  /*5690*/  @!UPT UIADD3 URZ, UPT, UPT, URZ, URZ, URZ ;  /* 0x000000fffffff290 */ /* 0x000fe2000fffe0ff */
[----:B------:R-:W-:Y:S11]  /*56a0*/  BRA.U !UP1, `(.L_x_90) ;  /* 0x00000001093c7547 */ /* 0x000ff6000b800000 */
[----:B------:R-:W-:Y:S01]  /*56b0*/  UISETP.NE.U32.AND UP0, UPT, UR56, URZ, UPT ;  /* 0x000000ff3800728c */ /* 0x000fe2000bf05070 */
[----:B-1----:R-:W-:Y:S01]  /*56c0*/  HFMA2 R0, -RZ, RZ, 0, 5.9604644775390625e-08 ;  /* 0x00000001ff007431 */ /* 0x002fe200000001ff */
[----:B------:R-:W1:Y:S01]  /*56d0*/  LDCU.64 UR8, c[0x0][0x358] ;  /* 0x00006b00ff0877ac */ /* 0x000e620008000a00 */
[----:B------:R-:W-:Y:S01]  /*56e0*/  IMAD.MOV.U32 R74, RZ, RZ, 0x1 ;  /* 0x00000001ff4a7424 */ /* 0x000fe200078e00ff */
[----:B------:R-:W-:Y:S06]  /*56f0*/  UISETP.NE.AND.EX UP0, UPT, UR57, URZ, UPT, UP0 ;  /* 0x000000ff3900728c */ /* 0x000fec000bf05300 */
[----:B------:R-:W-:Y:S05]  /*5700*/  PLOP3.LUT P3, PT, PT, PT, UP0, 0x80, 0x8 ;  /* 0x000000000008781c */ /* 0x000fea0003f6f008 */
[----:B------:R-:W2:Y:S01]  /*5710*/  @UP0 LDCU.64 UR4, c[0x0][0x888] ;  /* 0x00011100ff0407ac */ /* 0x000ea20008000a00 */
[----:B------:R-:W-:Y:S07]  /*5720*/  @UP0 UIMAD UR6, UR36, UR60, URZ ;  /* 0x0000003c240602a4 */ /* 0x000fee000f8e02ff */
[----:B------:R-:W-:Y:S01]  /*5730*/  @!P3 PRMT R74, R0, 0x7610, R74 ;  /* 0x00007610004ab816 */ /* 0x000fe2000000004a */
[----:B--2---:R-:W-:Y:S06]  /*5740*/  @UP0 UIMAD.WIDE UR4, UR6, 0x4, UR4 ;  /* 0x00000004060408a5 */ /* 0x004fec000f8e0204 */
[----:B-----5:R-:W-:Y:S01]  /*5750*/  IMAD.U32 R40, RZ, RZ, UR4 ;  /* 0x00000004ff287e24 */ /* 0x020fe2000f8e00ff */
[----:B------:R-:W-:Y:S04]  /*5760*/  MOV R41, UR5 ;  /* 0x0000000500297c02 */ /* 0x000fe80008000f00 */
[----:B------:R-:W2:Y:S01]  /*5770*/  @!UP0 LDCU UR4, c[0x0][0x880] ;  /* 0x00011000ff0487ac */ /* 0x000ea20008000800 */
[----:B-1----:R3:W5:Y:S02]  /*5780*/  @P3 LDG.E R40, desc[UR8][R40.64] ;  /* 0x0000000828283981 */ /* 0x002764000c1e1900 */
[----:B--23--:R-:W-:Y:S02]  /*5790*/  @!P3 IMAD.U32 R40, RZ, RZ, UR4 ;  /* 0x00000004ff28be24 */ /* 0x00cfe4000f8e00ff */
.L_x_90:
[----:B------:R-:W-:Y:S05]  /*57a0*/  @!P4 BRA `(.L_x_91) ;  /* 0x000000000024c947 */ /* 0x000fea0003800000 */
[----:B------:R-:W-:Y:S01]  /*57b0*/  ISETP.NE.U32.AND P3, PT, R70, RZ, PT ;  /* 0x000000ff4600720c */ /* 0x000fe20003f65070 */
[----:B------:R-:W2:Y:S03]  /*57c0*/  LDCU.64 UR4, c[0x0][0x358] ;  /* 0x00006b00ff0477ac */ /* 0x000ea60008000a00 */
[----:B------:R-:W-:Y:S11]  /*57d0*/  ISETP.NE.AND.EX P3, PT, R71, RZ, PT, P3 ;  /* 0x000000ff4700720c */ /* 0x000ff60003f65330 */
[----:B------:R-:W-:Y:S02]  /*57e0*/  @!UPT UIADD3 URZ, UPT, UPT, URZ, URZ, URZ ;  /* 0x000000fffffff290 */ /* 0x000fe4000fffe0ff */
[----:B------:R-:W3:Y:S01]  /*57f0*/  @P3 LDC.64 R2, c[0x0][0x8a8] ;  /* 0x00022a00ff023b82 */ /* 0x000ee20000000a00 */
[----:B-1----:R-:W-:Y:S04]  /*5800*/  @P3 IMAD R0, R72, UR36, RZ ;  /* 0x0000002448003c24 */ /* 0x002fe8000f8e02ff */
[----:B---3--:R-:W-:Y:S05]  /*5810*/  @P3 IMAD.WIDE R2, R0, 0x4, R2 ;  /* 0x0000000400023825 */ /* 0x008fea00078e0202 */
[----:B--2--5:R2:W5:Y:S02]  /*5820*/  @P3 LDG.E R38, desc[UR4][R2.64] ;  /* 0x0000000402263981 */ /* 0x024564000c1e1900 */
[----:B--2---:R-:W3:Y:S02]  /*5830*/  @!P3 LDC R38, c[0x0][0x8a0] ;  /* 0x00022800ff26bb82 */ /* 0x004ee40000000800 */
.L_x_91:
[----:B-----5:R-:W-:Y:S01]  /*5840*/  ISETP.NE.AND P4, PT, R40, RZ, PT ;  /* 0x000000ff2800720c */ /* 0x020fe20003f85270 */
[----:B------:R-:W-:Y:S01]  /*5850*/  BSSY B1, `(.L_x_92) ;  /* 0x0000042000017945 */ /* 0x000fe20003800000 */
[----:B------:R-:W-:Y:S01]  /*5860*/  SEL R6, RZ, 0xffffffff, P2 ;  /* 0xffffffffff067807 */ /* 0x000fe20001000000 */
[----:B------:R-:W-:Y:S01]  /*5870*/  IMAD.MOV.U32 R56, RZ, RZ, 0x1 ;  /* 0x00000001ff387424 */ /* 0x000fe200078e00ff */
[----:B------:R-:W-:Y:S02]  /*5880*/  LOP3.LUT P3, RZ, R74, 0xff, RZ, 0xc0, !PT ;  /* 0x000000ff4aff7812 */ /* 0x000fe4000786c0ff */
[----:B------:R-:W-:Y:S02]  /*5890*/  CS2R R46, SRZ ;  /* 0x00000000002e7805 */ /* 0x000fe4000001ff00 */
[----:B-1----:R-:W-:Y:S02]  /*58a0*/  @P1 SEL R0, RZ, 0xffffffff, P4 ;  /* 0xffffffffff001807 */ /* 0x002fe40002000000 */
[----:B------:R-:W-:Y:S02]  /*58b0*/  CS2R R44, SRZ ;  /* 0x00000000002c7805 */ /* 0x000fe4000001ff00 */
[----:B------:R-:W-:Y:S02]  /*58c0*/  LEA R3, R81, UR44, 0x3 ;  /* 0x0000002c51037c11 */ /* 0x000fe4000f8e18ff */
[----:B------:R-:W-:Y:S02]  /*58d0*/  CS2R R50, SRZ ;  /* 0x0000000000327805 */ /* 0x000fe4000001ff00 */
[----:B------:R-:W-:Y:S02]  /*58e0*/  @P0 SEL R0, R6, R0, !P3 ;  /* 0x0000000006000207 */ /* 0x000fe40005800000 */
[----:B------:R-:W-:Y:S02]  /*58f0*/  CS2R R48, SRZ ;  /* 0x0000000000307805 */ /* 0x000fe4000001ff00 */
[----:B------:R-:W-:Y:S02]  /*5900*/  LEA R43, R36, UR44, 0x3 ;  /* 0x0000002c242b7c11 */ /* 0x000fe4000f8e18ff */
[----:B------:R-:W-:Y:S02]  /*5910*/  @P1 LOP3.LUT R0, R0, 0x1, RZ, 0xc0, !PT ;  /* 0x0000000100001812 */ /* 0x000fe400078ec0ff */
[----:B------:R-:W-:Y:S02]  /*5920*/  SHF.L.U32 R4, R83, 0x1f, RZ ;  /* 0x0000001f53047819 */ /* 0x000fe400000006ff */
[----:B------:R-:W-:Y:S02]  /*5930*/  ISETP.NE.U32.OR P6, PT, R0, 0x1, !P1 ;  /* 0x000000010000780c */ /* 0x000fe40004fc5470 */
[----:B------:R-:W-:Y:S02]  /*5940*/  PLOP3.LUT P2, PT, PT, PT, UP1, 0x80, 0x8 ;  /* 0x000000000008781c */ /* 0x000fe40003f4f018 */
[----:B------:R-:W-:Y:S02]  /*5950*/  LEA.HI R39, R36, R36, RZ, 0x1 ;  /* 0x0000002424277211 */ /* 0x000fe400078f08ff */
[----:B------:R-:W-:Y:S02]  /*5960*/  SEL R5, RZ, 0xffffffff, P4 ;  /* 0xffffffffff057807 */ /* 0x000fe40002000000 */
[----:B------:R-:W-:Y:S05]  /*5970*/  P2R R2, PR, RZ, 0x40 ;  /* 0x00000040ff027803 */ /* 0x000fea0000000000 */
[----:B------:R-:W-:Y:S02]  /*5980*/  @P6 SHF.L.U32 R0, R80, 0x1f, RZ ;  /* 0x0000001f50006819 */ /* 0x000fe400000006ff */
[----:B------:R-:W-:Y:S02]  /*5990*/  @P2 SEL R5, R6, R5, !P3 ;  /* 0x0000000506052207 */ /* 0x000fe40005800000 */
[----:B------:R1:W2:Y:S02]  /*59a0*/  @P6 SYNCS.PHASECHK.TRANS64.TRYWAIT P1, [R3+URZ+0x30], R0 ;  /* 0x00003000030065a7 */ /* 0x0002a400080211ff */
[----:B------:R-:W-:Y:S04]  /*59b0*/  LOP3.LUT R5, R5, 0x1, RZ, 0xc0, !PT ;  /* 0x0000000105057812 */ /* 0x000fe800078ec0ff */
[----:B------:R-:W-:Y:S04]  /*59c0*/  ISETP.NE.U32.AND P5, PT, R5, 0x1, PT ;  /* 0x000000010500780c */ /* 0x000fe80003fa5070 */
[----:B------:R-:W-:Y:S01]  /*59d0*/  P2R R57, PR, RZ, 0x20 ;  /* 0x00000020ff397803 */ /* 0x000fe20000000000 */
[----:B------:R4:W3:Y:S01]  /*59e0*/  SYNCS.PHASECHK.TRANS64.TRYWAIT P0, [R43+URZ+0x80], R4 ;  /* 0x000080042b0075a7 */ /* 0x0008e200080011ff */
[C---:B-1----:R-:W-:Y:S01]  /*59f0*/  IMAD.SHL.U32 R0, R39.reuse, 0x40, RZ ;  /* 0x0000004027007824 */ /* 0x042fe200078e00ff */
[----:B------:R-:W-:Y:S04]  /*5a00*/  LOP3.LUT R39, R39, 0xffe, RZ, 0xc0, !PT ;  /* 0x00000ffe27277812 */ /* 0x000fe800078ec0ff */
[----:B------:R-:W-:Y:S01]  /*5a10*/  LOP3.LUT R0, R0, 0xffffff80, RZ, 0xc0, !PT ;  /* 0xffffff8000007812 */ /* 0x000fe200078ec0ff */
[----:B------:R-:W-:Y:S04]  /*5a20*/  IMAD.IADD R39, R36, 0x1, -R39 ;  /* 0x0000000124277824 */ /* 0x000fe800078e0a27 */
[----:B------:R-:W-:Y:S04]  /*5a30*/  IMAD.IADD R0, R37, 0x1, R0 ;  /* 0x0000000125007824 */ /* 0x000fe800078e0200 */
[----:B------:R-:W-:Y:S01]  /*5a40*/  IMAD R39, R39, 0x100000, R0 ;  /* 0x0010000027277824 */ /* 0x000fe200078e0200 */
[----:B--2---:R-:W-:Y:S01]  /*5a50*/  @P6 SEL R56, RZ, 0x1, !P1 ;  /* 0x00000001ff386807 */ /* 0x004fe20004800000 */
[----:B----4-:R-:W-:Y:S06]  /*5a60*/  @!P6 BRA `(.L_x_93) ;  /* 0x000000000080e947 */ /* 0x010fec0003800000 */
[----:B------:R-:W-:Y:S01]  /*5a70*/  @P5 IMAD R6, R81, 0x1000, R69 ;  /* 0x0000100051065824 */ /* 0x000fe200078e0245 */
[----:B------:R-:W-:Y:S01]  /*5a80*/  ISETP.NE.AND P1, PT, R56, RZ, PT ;  /* 0x000000ff3800720c */ /* 0x000fe20003f25270 */
[----:B------:R-:W-:Y:S01]  /*5a90*/  BSSY B0, `(.L_x_94) ;  /* 0x000000b000007945 */ /* 0x000fe20003800000 */
[----:B------:R-:W-:Y:S01]  /*5aa0*/  CS2R R50, SRZ ;  /* 0x0000000000327805 */ /* 0x000fe2000001ff00 */
[----:B------:R-:W-:Y:S01]  /*5ab0*/  @P5 VIADD R5, R6, UR44 ;  /* 0x0000002c06055c36 */ /* 0x000fe20008000000 */
[----:B------:R-:W-:Y:S02]  /*5ac0*/  CS2R R48, SRZ ;  /* 0x0000000000307805 */ /* 0x000fe4000001ff00 */
[----:B------:R-:W-:Y:S02]  /*5ad0*/  CS2R R46, SRZ ;  /* 0x00000000002e7805 */ /* 0x000fe4000001ff00 */
[----:B------:R-:W-:Y:S01]  /*5ae0*/  CS2R R44, SRZ ;  /* 0x00000000002c7805 */ /* 0x000fe2000001ff00 */
[----:B------:R-:W-:Y:S04]  /*5af0*/  @P5 IMAD R5, R84, -0x10, R5 ;  /* 0xfffffff054055824 */ /* 0x000fe800078e0205 */
[----:B------:R-:W-:Y:S05]  /*5b00*/  @P1 BRA `(.L_x_95) ;  /* 0x00000000000c1947 */ /* 0x000fea0003800000 */
[----:B------:R-:W-:Y:S04]  /*5b10*/  SHF.L.U32 R0, R80, 0x1f, RZ ;  /* 0x0000001f50007819 */ /* 0x000fe800000006ff */
[----:B------:R-:W1:Y:S02]  /*5b20*/  SYNCS.PHASECHK.TRANS64.TRYWAIT P1, [R3+URZ+0x30], R0 ;  /* 0x00003000030075a7 */ /* 0x000e6400080211ff */
[----:B-1----:R-:W-:Y:S05]  /*5b30*/  @!P1 BRA `(.L_x_96) ;  /* 0x0000002400009947 */ /* 0x002fea0003800000 */
.L_x_95:
[----:B------:R-:W-:Y:S05]  /*5b40*/  BSYNC B0 ;  /* 0x0000000000007941 */ /* 0x000fea0003800000 */
.L_x_94:
[----:B------:R-:W-:Y:S01]  /*5b50*/  ISETP.NE.AND P1, PT, R57, RZ, PT ;  /* 0x000000ff3900720c */ /* 0x000fe20003f25270 */
[----:B-1----:R-:W-:Y:S02]  /*5b60*/  VIADD R3, R3, 0x40 ;  /* 0x0000004003037836 */ /* 0x002fe40000000000 */
[----:B------:R-:W-:Y:S02]  /*5b70*/  IMAD.U32 R0, RZ, RZ, UR45 ;  /* 0x0000002dff007e24 */ /* 0x000fe4000f8e00ff */
[----:B------:R-:W-:Y:S03]  /*5b80*/  VIADD R81, R81, 0x1 ;  /* 0x0000000151517836 */ /* 0x000fe60000000000 */
[----:B------:R-:W-:Y:S05]  /*5b90*/  PRMT R0, R0, 0x654, R3 ;  /* 0x0000065400007816 */ /* 0x000fea0000000003 */
[----:B------:R1:W2:Y:S04]  /*5ba0*/  @P1 LDS.128 R48, [R6+UR44+0x200] ;  /* 0x0002002c06301984 */ /* 0x0002a80008000c00 */
[----:B------:R1:W4:Y:S01]  /*5bb0*/  @P1 LDS.128 R44, [R5+0x210] ;  /* 0x00021000052c1984 */ /* 0x0003220000000c00 */
[C---:B------:R-:W-:Y:S01]  /*5bc0*/  ISETP.NE.AND P1, PT, R81.reuse, 0x2, PT ;  /* 0x000000025100780c */ /* 0x040fe20003f25270 */
[----:B------:R-:W-:Y:S01]  /*5bd0*/  @!PT LDS RZ, [RZ] ;  /* 0x00000000fffff984 */ /* 0x000fe20000000800 */
[----:B------:R-:W-:Y:S01]  /*5be0*/  @!PT LDS RZ, [RZ] ;  /* 0x00000000fffff984 */ /* 0x000fe20000000800 */
[----:B------:R-:W-:Y:S01]  /*5bf0*/  @!PT LDS RZ, [RZ] ;  /* 0x00000000fffff984 */ /* 0x000fe20000000800 */
[----:B------:R-:W-:Y:S01]  /*5c00*/  @!PT LDS RZ, [RZ] ;  /* 0x00000000fffff984 */ /* 0x000fe20000000800 */
[----:B------:R5:W-:Y:S06]  /*5c10*/  MEMBAR.ALL.CTA ;  /* 0x0000000000007992 */ /* 0x000bec0000008000 */
[----:B-----5:R-:W5:Y:S01]  /*5c20*/  FENCE.VIEW.ASYNC.S ;  /* 0x00000000000073c6 */ /* 0x020f620000000000 */
[----:B------:R-:W-:Y:S01]  /*5c30*/  SEL R81, R81, RZ, P1 ;  /* 0x000000ff51517207 */ /* 0x000fe20000800000 */
[----:B-----5:R5:W-:Y:S02]  /*5c40*/  SYNCS.ARRIVE.TRANS64.RED.A1T0 RZ, [R0+URZ], RZ ;  /* 0x000000ff00ff79a7 */ /* 0x020be400081004ff */
[----:B-----5:R-:W-:Y:S04]  /*5c50*/  SEL R0, RZ, 0x1, P1 ;  /* 0x00000001ff007807 */ /* 0x020fe80000800000 */
[----:B-12---:R-:W-:Y:S02]  /*5c60*/  LOP3.LUT R80, R80, R0, RZ, 0x3c, !PT ;  /* 0x0000000050507212 */ /* 0x006fe400078e3cff */
.L_x_93:
[----:B------:R-:W-:Y:S05]  /*5c70*/  BSYNC B1 ;  /* 0x0000000000017941 */ /* 0x000fea0003800000 */
.L_x_92:
[----:B------:R-:W-:Y:S04]  /*5c80*/  SHF.R.U32.HI R0, RZ, 0x15, R39 ;  /* 0x00000015ff007819 */ /* 0x000fe80000011627 */
[----:B------:R-:W-:Y:S01]  /*5c90*/  LOP3.LUT P1, RZ, R0, 0x3, R75, 0x48, !PT ;  /* 0x0000000300ff7812 */ /* 0x000fe2000782484b */
[----:B------:R-:W-:Y:S01]  /*5ca0*/  @!UPT UIADD3 URZ, UPT, UPT, URZ, URZ, URZ ;  /* 0x000000fffffff290 */ /* 0x000fe2000fffe0ff */
[----:B---3--:R-:W-:Y:S11]  /*5cb0*/  @P0 BRA `(.L_x_97) ;  /* 0x0000000000080947 */ /* 0x008ff60003800000 */
[----:B------:R-:W1:Y:S02]  /*5cc0*/  SYNCS.PHASECHK.TRANS64.TRYWAIT P0, [R43+URZ+0x80], R4 ;  /* 0x000080042b0075a7 */ /* 0x000e6400080011ff */
[----:B-1----:R-:W-:Y:S05]  /*5cd0*/  @!P0 BRA `(.L_x_98) ;  /* 0x0000002000ac8947 */ /* 0x002fea0003800000 */
.L_x_97:
        /* <DEDUP_REMOVED lines=8> */
[----:B------:R-:W5:Y:S01]  /*5d60*/  LDCU.64 UR4, c[0x4][0x10] ;  /* 0x01000200ff0477ac */ /* 0x000f620008000a00 */
[----:B--2---:R-:W-:Y:S01]  /*5d70*/  MOV R5, UR9 ;  /* 0x0000000900057c02 */ /* 0x004fe20008000f00 */
[----:B-1----:R-:W-:Y:S01]  /*5d80*/  IMAD.U32 R4, RZ, RZ, UR8 ;  /* 0x00000008ff047e24 */ /* 0x002fe2000f8e00ff */
[----:B---3--:R-:W-:Y:S01]  /*5d90*/  MOV R7, UR7 ;  /* 0x0000000700077c02 */ /* 0x008fe20008000f00 */
[----:B------:R-:W-:Y:S01]  /*5da0*/  IMAD.U32 R6, RZ, RZ, UR6 ;  /* 0x00000006ff067e24 */ /* 0x000fe2000f8e00ff */
[----:B-----5:R-:W-:Y:S01]  /*5db0*/  MOV R11, UR5 ;  /* 0x00000005000b7c02 */ /* 0x020fe20008000f00 */
[----:B------:R-:W-:Y:S02]  /*5dc0*/  IMAD.U32 R10, RZ, RZ, UR4 ;  /* 0x00000004ff0a7e24 */ /* 0x000fe4000f8e00ff */
[----:B------:R-:W-:Y:S07]  /*5dd0*/  LEPC R20, `(.L_x_99) ;  /* 0x000000001014794e */ /* 0x000fee0000000000 */
[----:B----4-:R-:W-:Y:S05]  /*5de0*/  CALL.ABS.NOINC R14 ;  /* 0x000000000e007343 */ /* 0x010fea0003c00000 */
.L_x_99:
[----:B------:R-:W-:Y:S05]  /*5df0*/  WARPSYNC.ALL ;  /* 0x0000000000007948 */ /* 0x000fea0003800000 */
[----:B------:R-:W-:Y:S01]  /*5e00*/  R2UR UR4, R39 ;  /* 0x00000000270472ca */ /* 0x000fe200000e0000 */
[----:B------:R-:W-:Y:S01]  /*5e10*/  BSSY.RECONVERGENT B0, `(.L_x_100) ;  /* 0x00000a0000007945 */ /* 0x000fe20003800200 */
[----:B------:R-:W-:Y:S02]  /*5e20*/  ISETP.NE.AND P6, PT, R2, RZ, PT ;  /* 0x000000ff0200720c */ /* 0x000fe40003fc5270 */
[C---:B------:R-:W-:Y:S02]  /*5e30*/  SHF.L.U32 R2, R48.reuse, 0x10, RZ ;  /* 0x0000001030027819 */ /* 0x040fe400000006ff */
[C---:B------:R-:W-:Y:S02]  /*5e40*/  PRMT R3, R48.reuse, 0x8880, RZ ;  /* 0x0000888030037816 */ /* 0x040fe400000000ff */
[----:B------:R-:W-:Y:S02]  /*5e50*/  SHF.L.U32 R41, R48, 0x8, RZ ;  /* 0x0000000830297819 */ /* 0x000fe400000006ff */
[----:B------:R-:W-:Y:S02]  /*5e60*/  SHF.L.U32 R42, R49, 0x10, RZ ;  /* 0x00000010312a7819 */ /* 0x000fe400000006ff */
[----:B------:R-:W-:Y:S01]  /*5e70*/  ISETP.NE.AND P0, PT, R86, RZ, PT ;  /* 0x000000ff5600720c */ /* 0x000fe20003f05270 */
[----:B-1----:R-:W-:Y:S01]  /*5e80*/  LDTM.16dp32bit_t0_t15.x32 R4, tmem[UR4] ;  /* 0x00000004000479ee */ /* 0x002fe20008a80000 */
[----:B------:R-:W1:Y:S01]  /*5e90*/  LDTM.16dp32bit_t16_t31.x32 R4, tmem[UR4+0x20] ;  /* 0x00002004000479ee */ /* 0x000e620008aa0000 */
[----:B------:R-:W-:Y:S01]  /*5ea0*/  SHF.R.S32.HI R42, RZ, 0x18, R42 ;  /* 0x00000018ff2a7819 */ /* 0x000fe2000001142a */
[C---:B-1----:R-:W-:Y:S01]  /*5eb0*/  IMAD R0, R38.reuse, R4, RZ ;  /* 0x0000000426007224 */ /* 0x042fe200078e02ff */
[----:B------:R-:W-:Y:S01]  /*5ec0*/  SHF.R.S32.HI R4, RZ, 0x18, R2 ;  /* 0x00000018ff047819 */ /* 0x000fe20000011402 */
[C---:B------:R-:W-:Y:S01]  /*5ed0*/  IMAD R2, R38.reuse, R5, RZ ;  /* 0x0000000526027224 */ /* 0x040fe200078e02ff */
[----:B------:R-:W-:Y:S01]  /*5ee0*/  SHF.R.S32.HI R5, RZ, 0x18, R41 ;  /* 0x00000018ff057819 */ /* 0x000fe20000011429 */
[----:B------:R-:W-:Y:S01]  /*5ef0*/  IMAD R0, R3, R40, R0 ;  /* 0x0000002803007224 */ /* 0x000fe200078e0200 */
[----:B------:R-:W-:Y:S01]  /*5f00*/  PRMT R41, R49, 0x8880, RZ ;  /* 0x0000888031297816 */ /* 0x000fe200000000ff */
[----:B------:R-:W-:Y:S02]  /*5f10*/  IMAD R3, R38, R6, RZ ;  /* 0x0000000626037224 */ /* 0x000fe400078e02ff */
[-C--:B------:R-:W-:Y:S01]  /*5f20*/  IMAD R2, R4, R40.reuse, R2 ;  /* 0x0000002804027224 */ /* 0x080fe200078e0202 */
[----:B------:R-:W-:Y:S01]  /*5f30*/  SHF.R.S32.HI R4, RZ, 0x18, R48 ;  /* 0x00000018ff047819 */ /* 0x000fe20000011430 */
[----:B------:R-:W-:Y:S02]  /*5f40*/  IMAD R7, R38, R7, RZ ;  /* 0x0000000726077224 */ /* 0x000fe400078e02ff */
[-C--:B------:R-:W-:Y:S02]  /*5f50*/  IMAD R3, R5, R40.reuse, R3 ;  /* 0x0000002805037224 */ /* 0x080fe400078e0203 */
[----:B------:R-:W-:Y:S02]  /*5f60*/  IMAD R7, R4, R40, R7 ;  /* 0x0000002804077224 */ /* 0x000fe400078e0207 */
[C---:B------:R-:W-:Y:S02]  /*5f70*/  IMAD R6, R38.reuse, R11, RZ ;  /* 0x0000000b26067224 */ /* 0x040fe400078e02ff */
[C---:B------:R-:W-:Y:S01]  /*5f80*/  IMAD R11, R38.reuse, R16, RZ ;  /* 0x00000010260b7224 */ /* 0x040fe200078e02ff */
[----:B------:R-:W-:Y:S01]  /*5f90*/  I2IP.S8.S32.SAT R52, R7, R3, RZ ;  /* 0x0000000307347239 */ /* 0x000fe200000014ff */
[C---:B------:R-:W-:Y:S02]  /*5fa0*/  IMAD R16, R38.reuse, R21, RZ ;  /* 0x0000001526107224 */ /* 0x040fe400078e02ff */
[----:B------:R-:W-:Y:S01]  /*5fb0*/  IMAD R21, R38, R26, RZ ;  /* 0x0000001a26157224 */ /* 0x000fe200078e02ff */
[----:B------:R-:W-:Y:S01]  /*5fc0*/  I2IP.S8.S32.SAT R52, R2, R0, R52 ;  /* 0x0000000002347239 */ /* 0x000fe20000001434 */
[C---:B------:R-:W-:Y:S01]  /*5fd0*/  IMAD R26, R38.reuse, R31, RZ ;  /* 0x0000001f261a7224 */ /* 0x040fe200078e02ff */
[----:B------:R-:W-:Y:S01]  /*5fe0*/  SHF.R.S32.HI R2, RZ, 0x18, R49 ;  /* 0x00000018ff027819 */ /* 0x000fe20000011431 */
[C---:B------:R-:W-:Y:S02]  /*5ff0*/  IMAD R3, R38.reuse, R8, RZ ;  /* 0x0000000826037224 */ /* 0x040fe400078e02ff */
[----:B------:R-:W-:Y:S02]  /*6000*/  IMAD.SHL.U32 R31, R49, 0x100, RZ ;  /* 0x00000100311f7824 */ /* 0x000fe400078e00ff */
[C---:B------:R-:W-:Y:S02]  /*6010*/  IMAD R8, R38.reuse, R13, RZ ;  /* 0x0000000d26087224 */ /* 0x040fe400078e02ff */
[C---:B------:R-:W-:Y:S01]  /*6020*/  IMAD R13, R38.reuse, R18, RZ ;  /* 0x00000012260d7224 */ /* 0x040fe200078e02ff */
[----:B------:R-:W-:Y:S01]  /*6030*/  SHF.R.S32.HI R0, RZ, 0x18, R31 ;  /* 0x00000018ff007819 */ /* 0x000fe2000001141f */
[----:B------:R-:W-:Y:S01]  /*6040*/  IMAD R18, R38, R23, RZ ;  /* 0x0000001726127224 */ /* 0x000fe200078e02ff */
[----:B------:R-:W-:Y:S01]  /*6050*/  SHF.L.U32 R31, R50, 0x10, RZ ;  /* 0x00000010321f7819 */ /* 0x000fe200000006ff */
[C---:B------:R-:W-:Y:S02]  /*6060*/  IMAD R4, R38.reuse, R9, RZ ;  /* 0x0000000926047224 */ /* 0x040fe400078e02ff */
[C---:B------:R-:W-:Y:S01]  /*6070*/  IMAD R23, R38.reuse, R28, RZ ;  /* 0x0000001c26177224 */ /* 0x040fe200078e02ff */
[----:B------:R-:W-:Y:S01]  /*6080*/  SHF.R.S32.HI R31, RZ, 0x18, R31 ;  /* 0x00000018ff1f7819 */ /* 0x000fe2000001141f */
[C---:B------:R-:W-:Y:S02]  /*6090*/  IMAD R7, R38.reuse, R12, RZ ;  /* 0x0000000c26077224 */ /* 0x040fe400078e02ff */
[----:B------:R-:W-:Y:S01]  /*60a0*/  IMAD R28, R38, R33, RZ ;  /* 0x00000021261c7224 */ /* 0x000fe200078e02ff */
[----:B------:R-:W-:Y:S01]  /*60b0*/  PRMT R33, R50, 0x8880, RZ ;  /* 0x0000888032217816 */ /* 0x000fe200000000ff */
[----:B------:R-:W-:Y:S02]  /*60c0*/  IMAD R3, R41, R40, R3 ;  /* 0x0000002829037224 */ /* 0x000fe400078e0203 */
[C---:B------:R-:W-:Y:S02]  /*60d0*/  IMAD R12, R38.reuse, R17, RZ ;  /* 0x00000011260c7224 */ /* 0x040fe400078e02ff */
[C---:B------:R-:W-:Y:S02]  /*60e0*/  IMAD R5, R38.reuse, R10, RZ ;  /* 0x0000000a26057224 */ /* 0x040fe400078e02ff */
[----:B------:R-:W-:Y:S02]  /*60f0*/  IMAD R17, R38, R22, RZ ;  /* 0x0000001626117224 */ /* 0x000fe400078e02ff */
[----:B------:R-:W-:Y:S02]  /*6100*/  IMAD R4, R42, R40, R4 ;  /* 0x000000282a047224 */ /* 0x000fe400078e0204 */
[C---:B------:R-:W-:Y:S02]  /*6110*/  IMAD R22, R38.reuse, R27, RZ ;  /* 0x0000001b26167224 */ /* 0x040fe400078e02ff */
[----:B------:R-:W-:Y:S01]  /*6120*/  IMAD R27, R38, R32, RZ ;  /* 0x00000020261b7224 */ /* 0x000fe200078e02ff */
[----:B------:R-:W-:Y:S01]  /*6130*/  SHF.L.U32 R32, R50, 0x8, RZ ;  /* 0x0000000832207819 */ /* 0x000fe200000006ff */
[-C--:B------:R-:W-:Y:S02]  /*6140*/  IMAD R5, R0, R40.reuse, R5 ;  /* 0x0000002800057224 */ /* 0x080fe400078e0205 */
[----:B------:R-:W-:Y:S01]  /*6150*/  IMAD.MOV.U32 R0, RZ, RZ, R33 ;  /* 0x000000ffff007224 */ /* 0x000fe200078e0021 */
[----:B------:R-:W-:Y:S01]  /*6160*/  SHF.R.S32.HI R32, RZ, 0x18, R32 ;  /* 0x00000018ff207819 */ /* 0x000fe20000011420 */
[-C--:B------:R-:W-:Y:S01]  /*6170*/  IMAD R6, R2, R40.reuse, R6 ;  /* 0x0000002802067224 */ /* 0x080fe200078e0206 */
[----:B------:R-:W-:Y:S01]  /*6180*/  SHF.R.S32.HI R2, RZ, 0x18, R50 ;  /* 0x00000018ff027819 */ /* 0x000fe20000011432 */
[----:B------:R-:W-:Y:S01]  /*6190*/  IMAD R7, R0, R40, R7 ;  /* 0x0000002800077224 */ /* 0x000fe200078e0207 */
[----:B------:R-:W-:Y:S01]  /*61a0*/  PRMT R0, R51, 0x8880, RZ ;  /* 0x0000888033007816 */ /* 0x000fe200000000ff */
[----:B------:R-:W-:Y:S01]  /*61b0*/  IMAD R9, R38, R14, RZ ;  /* 0x0000000e26097224 */ /* 0x000fe200078e02ff */
[----:B------:R-:W-:Y:S01]  /*61c0*/  I2IP.S8.S32.SAT R6, R6, R5, RZ ;  /* 0x0000000506067239 */ /* 0x000fe200000014ff */
[-C--:B------:R-:W-:Y:S01]  /*61d0*/  IMAD R8, R31, R40.reuse, R8 ;  /* 0x000000281f087224 */ /* 0x080fe200078e0208 */
[C---:B------:R-:W-:Y:S01]  /*61e0*/  SHF.L.U32 R31, R51.reuse, 0x8, RZ ;  /* 0x00000008331f7819 */ /* 0x040fe200000006ff */
[----:B------:R-:W-:Y:S01]  /*61f0*/  IMAD R10, R38, R15, RZ ;  /* 0x0000000f260a7224 */ /* 0x000fe200078e02ff */
[----:B------:R-:W-:Y:S01]  /*6200*/  I2IP.S8.S32.SAT R53, R4, R3, R6 ;  /* 0x0000000304357239 */ /* 0x000fe20000001406 */
[-C--:B------:R-:W-:Y:S01]  /*6210*/  IMAD R9, R32, R40.reuse, R9 ;  /* 0x0000002820097224 */ /* 0x080fe200078e0209 */
[----:B------:R-:W-:Y:S01]  /*6220*/  SHF.R.S32.HI R5, RZ, 0x18, R31 ;  /* 0x00000018ff057819 */ /* 0x000fe2000001141f */
[-C--:B------:R-:W-:Y:S01]  /*6230*/  IMAD R10, R2, R40.reuse, R10 ;  /* 0x00000028020a7224 */ /* 0x080fe200078e020a */
[----:B------:R-:W-:Y:S01]  /*6240*/  SHF.L.U32 R2, R51, 0x10, RZ ;  /* 0x0000001033027819 */ /* 0x000fe200000006ff */
[----:B------:R-:W-:Y:S01]  /*6250*/  IMAD R11, R0, R40, R11 ;  /* 0x00000028000b7224 */ /* 0x000fe200078e020b */
[----:B------:R-:W-:Y:S01]  /*6260*/  SHF.R.S32.HI R0, RZ, 0x18, R51 ;  /* 0x00000018ff007819 */ /* 0x000fe20000011433 */
[C---:B------:R-:W-:Y:S01]  /*6270*/  IMAD R15, R38.reuse, R20, RZ ;  /* 0x00000014260f7224 */ /* 0x040fe200078e02ff */
[----:B------:R-:W-:Y:S01]  /*6280*/  SHF.R.S32.HI R2, RZ, 0x18, R2 ;  /* 0x00000018ff027819 */ /* 0x000fe20000011402 */
[C---:B------:R-:W-:Y:S01]  /*6290*/  IMAD R14, R38.reuse, R19, RZ ;  /* 0x00000013260e7224 */ /* 0x040fe200078e02ff */
[C---:B----4-:R-:W-:Y:S01]  /*62a0*/  SHF.L.U32 R4, R45.reuse, 0x10, RZ ;  /* 0x000000102d047819 */ /* 0x050fe200000006ff */
[----:B------:R-:W-:Y:S01]  /*62b0*/  IMAD R19, R38, R24, RZ ;  /* 0x0000001826137224 */ /* 0x000fe200078e02ff */
[----:B------:R-:W-:Y:S01]  /*62c0*/  PRMT R3, R45, 0x8880, RZ ;  /* 0x000088802d037816 */ /* 0x000fe200000000ff */
[-C--:B------:R-:W-:Y:S01]  /*62d0*/  IMAD R12, R2, R40.reuse, R12 ;  /* 0x00000028020c7224 */ /* 0x080fe200078e020c */
[----:B------:R-:W-:Y:S01]  /*62e0*/  PRMT R2, R44, 0x8880, RZ ;  /* 0x000088802c027816 */ /* 0x000fe200000000ff */
[-C--:B------:R-:W-:Y:S01]  /*62f0*/  IMAD R13, R5, R40.reuse, R13 ;  /* 0x00000028050d7224 */ /* 0x080fe200078e020d */
[----:B------:R-:W-:Y:S01]  /*6300*/  SHF.R.S32.HI R4, RZ, 0x18, R4 ;  /* 0x00000018ff047819 */ /* 0x000fe20000011404 */
[----:B------:R-:W-:Y:S01]  /*6310*/  IMAD R14, R0, R40, R14 ;  /* 0x00000028000e7224 */ /* 0x000fe200078e020e */
[----:B------:R-:W-:Y:S01]  /*6320*/  MOV R0, R2 ;  /* 0x0000000200007202 */ /* 0x000fe20000000f00 */
[----:B------:R-:W-:Y:S01]  /*6330*/  IMAD.U32 R5, R44, 0x10000, RZ ;  /* 0x000100002c057824 */ /* 0x000fe200078e00ff */
[----:B------:R-:W-:Y:S01]  /*6340*/  I2IP.S8.S32.SAT R9, R10, R9, RZ ;  /* 0x000000090a097239 */ /* 0x000fe200000014ff */
[----:B------:R-:W-:Y:S01]  /*6350*/  IMAD R20, R38, R25, RZ ;  /* 0x0000001926147224 */ /* 0x000fe200078e02ff */
[----:B------:R-:W-:Y:S01]  /*6360*/  I2IP.S8.S32.SAT R13, R14, R13, RZ ;  /* 0x0000000d0e0d7239 */ /* 0x000fe200000014ff */
[----:B------:R-:W-:Y:S01]  /*6370*/  IMAD R15, R0, R40, R15 ;  /* 0x00000028000f7224 */ /* 0x000fe200078e020f */
[----:B------:R-:W-:Y:S01]  /*6380*/  SHF.R.S32.HI R2, RZ, 0x18, R5 ;  /* 0x00000018ff027819 */ /* 0x000fe20000011405 */
[----:B------:R-:W-:Y:S01]  /*6390*/  IMAD R24, R38, R29, RZ ;  /* 0x0000001d26187224 */ /* 0x000fe200078e02ff */
[----:B------:R-:W-:Y:S01]  /*63a0*/  SHF.L.U32 R0, R44, 0x8, RZ ;  /* 0x000000082c007819 */ /* 0x000fe200000006ff */
[----:B------:R-:W-:Y:S01]  /*63b0*/  IMAD R25, R38, R30, RZ ;  /* 0x0000001e26197224 */ /* 0x000fe200078e02ff */
[----:B------:R-:W-:Y:S01]  /*63c0*/  I2IP.S8.S32.SAT R54, R8, R7, R9 ;  /* 0x0000000708367239 */ /* 0x000fe20000001409 */
[----:B------:R-:W-:Y:S01]  /*63d0*/  IMAD R16, R2, R40, R16 ;  /* 0x0000002802107224 */ /* 0x000fe200078e0210 */
[----:B------:R-:W-:Y:S01]  /*63e0*/  SHF.R.S32.HI R0, RZ, 0x18, R0 ;  /* 0x00000018ff007819 */ /* 0x000fe20000011400 */
[----:B------:R-:W-:Y:S01]  /*63f0*/  IMAD R29, R38, R34, RZ ;  /* 0x00000022261d7224 */ /* 0x000fe200078e02ff */
[----:B------:R-:W-:Y:S01]  /*6400*/  SHF.R.S32.HI R2, RZ, 0x18, R44 ;  /* 0x00000018ff027819 */ /* 0x000fe2000001142c */
[----:B------:R-:W-:Y:S01]  /*6410*/  IMAD.SHL.U32 R5, R45, 0x100, RZ ;  /* 0x000001002d057824 */ /* 0x000fe200078e00ff */
[----:B------:R-:W-:Y:S01]  /*6420*/  I2IP.S8.S32.SAT R55, R12, R11, R13 ;  /* 0x0000000b0c377239 */ /* 0x000fe2000000140d */
[-C--:B------:R-:W-:Y:S02]  /*6430*/  IMAD R17, R0, R40.reuse, R17 ;  /* 0x0000002800117224 */ /* 0x080fe400078e0211 */
[-C--:B------:R-:W-:Y:S01]  /*6440*/  IMAD R18, R2, R40.reuse, R18 ;  /* 0x0000002802127224 */ /* 0x080fe200078e0212 */
[----:B------:R-:W-:Y:S01]  /*6450*/  SHF.R.S32.HI R0, RZ, 0x18, R5 ;  /* 0x00000018ff007819 */ /* 0x000fe20000011405 */
[-C--:B------:R-:W-:Y:S01]  /*6460*/  IMAD R19, R3, R40.reuse, R19 ;  /* 0x0000002803137224 */ /* 0x080fe200078e0213 */
[----:B------:R-:W-:Y:S01]  /*6470*/  SHF.R.S32.HI R2, RZ, 0x18, R45 ;  /* 0x00000018ff027819 */ /* 0x000fe2000001142d */
[-C--:B------:R-:W-:Y:S01]  /*6480*/  IMAD R20, R4, R40.reuse, R20 ;  /* 0x0000002804147224 */ /* 0x080fe200078e0214 */
[----:B------:R-:W-:Y:S01]  /*6490*/  SHF.L.U32 R4, R46, 0x10, RZ ;  /* 0x000000102e047819 */ /* 0x000fe200000006ff */
[-C--:B------:R-:W-:Y:S01]  /*64a0*/  IMAD R21, R0, R40.reuse, R21 ;  /* 0x0000002800157224 */ /* 0x080fe200078e0215 */
[C---:B------:R-:W-:Y:S01]  /*64b0*/  PRMT R0, R46.reuse, 0x8880, RZ ;  /* 0x000088802e007816 */ /* 0x040fe200000000ff */
[----:B------:R1:W-:Y:S01]  /*64c0*/  STS.128 [R69+UR44+0x2200], R52 ;  /* 0x0022003445007988 */ /* 0x0003e20008000c2c */
[----:B------:R-:W-:Y:S01]  /*64d0*/  SHF.L.U32 R3, R46, 0x8, RZ ;  /* 0x000000082e037819 */ /* 0x000fe200000006ff */
[-C--:B------:R-:W-:Y:S01]  /*64e0*/  IMAD R22, R2, R40.reuse, R22 ;  /* 0x0000002802167224 */ /* 0x080fe200078e0216 */
[----:B------:R-:W-:Y:S01]  /*64f0*/  SHF.R.S32.HI R2, RZ, 0x18, R4 ;  /* 0x00000018ff027819 */ /* 0x000fe20000011404 */
[-C--:B------:R-:W-:Y:S01]  /*6500*/  IMAD R23, R0, R40.reuse, R23 ;  /* 0x0000002800177224 */ /* 0x080fe200078e0217 */
[----:B------:R-:W-:Y:S01]  /*6510*/  SHF.R.S32.HI R3, RZ, 0x18, R3 ;  /* 0x00000018ff037819 */ /* 0x000fe20000011403 */
[----:B------:R-:W-:Y:S01]  /*6520*/  IMAD R30, R38, R35, RZ ;  /* 0x00000023261e7224 */ /* 0x000fe200078e02ff */
[----:B------:R-:W-:Y:S01]  /*6530*/  SHF.R.S32.HI R0, RZ, 0x18, R46 ;  /* 0x00000018ff007819 */ /* 0x000fe2000001142e */
[-C--:B------:R-:W-:Y:S01]  /*6540*/  IMAD R24, R2, R40.reuse, R24 ;  /* 0x0000002802187224 */ /* 0x080fe200078e0218 */
[----:B------:R-:W-:Y:S01]  /*6550*/  PRMT R2, R47, 0x8880, RZ ;  /* 0x000088802f027816 */ /* 0x000fe200000000ff */
[-C--:B------:R-:W-:Y:S01]  /*6560*/  IMAD R25, R3, R40.reuse, R25 ;  /* 0x0000002803197224 */ /* 0x080fe200078e0219 */
[C---:B------:R-:W-:Y:S01]  /*6570*/  SHF.L.U32 R3, R47.reuse, 0x10, RZ ;  /* 0x000000102f037819 */ /* 0x040fe200000006ff */
[----:B------:R-:W-:Y:S01]  /*6580*/  IMAD.SHL.U32 R4, R47, 0x100, RZ ;  /* 0x000001002f047824 */ /* 0x000fe200078e00ff */
[----:B------:R-:W-:Y:S01]  /*6590*/  SHF.R.S32.HI R5, RZ, 0x18, R47 ;  /* 0x00000018ff057819 */ /* 0x000fe2000001142f */
[-C--:B------:R-:W-:Y:S01]  /*65a0*/  IMAD R26, R0, R40.reuse, R26 ;  /* 0x00000028001a7224 */ /* 0x080fe200078e021a */
[----:B------:R-:W-:Y:S01]  /*65b0*/  SHF.R.S32.HI R3, RZ, 0x18, R3 ;  /* 0x00000018ff037819 */ /* 0x000fe20000011403 */
[-C--:B------:R-:W-:Y:S01]  /*65c0*/  IMAD R27, R2, R40.reuse, R27 ;  /* 0x00000028021b7224 */ /* 0x080fe200078e021b */
[----:B------:R-:W-:Y:S02]  /*65d0*/  SHF.R.S32.HI R4, RZ, 0x18, R4 ;  /* 0x00000018ff047819 */ /* 0x000fe40000011404 */
[----:B------:R-:W-:Y:S01]  /*65e0*/  I2IP.S8.S32.SAT R17, R18, R17, RZ ;  /* 0x0000001112117239 */ /* 0x000fe200000014ff */
[-C--:B------:R-:W-:Y:S01]  /*65f0*/  IMAD R28, R3, R40.reuse, R28 ;  /* 0x00000028031c7224 */ /* 0x080fe200078e021c */
[----:B------:R-:W-:Y:S01]  /*6600*/  I2IP.S8.S32.SAT R21, R22, R21, RZ ;  /* 0x0000001516157239 */ /* 0x000fe200000014ff */
[-C--:B------:R-:W-:Y:S01]  /*6610*/  IMAD R29, R4, R40.reuse, R29 ;  /* 0x00000028041d7224 */ /* 0x080fe200078e021d */
[----:B------:R-:W-:Y:S01]  /*6620*/  I2IP.S8.S32.SAT R16, R16, R15, R17 ;  /* 0x0000000f10107239 */ /* 0x000fe20000001411 */
[----:B------:R-:W-:Y:S01]  /*6630*/  IMAD R30, R5, R40, R30 ;  /* 0x00000028051e7224 */ /* 0x000fe200078e021e */
[----:B------:R-:W-:Y:S02]  /*6640*/  I2IP.S8.S32.SAT R17, R20, R19, R21 ;  /* 0x0000001314117239 */ /* 0x000fe40000001415 */
[----:B------:R-:W-:Y:S02]  /*6650*/  I2IP.S8.S32.SAT R18, R26, R25, RZ ;  /* 0x000000191a127239 */ /* 0x000fe400000014ff */
[----:B------:R-:W-:Y:S02]  /*6660*/  I2IP.S8.S32.SAT R19, R30, R29, RZ ;  /* 0x0000001d1e137239 */ /* 0x000fe400000014ff */
[----:B------:R-:W-:Y:S02]  /*6670*/  IADD3 R2, PT, PT, R69, UR44, RZ ;  /* 0x0000002c45027c10 */ /* 0x000fe4000fffe0ff */
[----:B------:R-:W-:Y:S02]  /*6680*/  SHF.L.U32 R0, R79, 0x4, RZ ;  /* 0x000000044f007819 */ /* 0x000fe400000006ff */
[----:B------:R-:W-:Y:S02]  /*6690*/  I2IP.S8.S32.SAT R18, R24, R23, R18 ;  /* 0x0000001718127239 */ /* 0x000fe40000001412 */
[----:B------:R-:W-:Y:S02]  /*66a0*/  I2IP.S8.S32.SAT R19, R28, R27, R19 ;  /* 0x0000001b1c137239 */ /* 0x000fe40000001413 */
[----:B------:R-:W-:Y:S02]  /*66b0*/  IADD3 R87, PT, PT, R2, R0, RZ ;  /* 0x0000000002577210 */ /* 0x000fe40007ffe0ff */
[----:B------:R-:W-:Y:S02]  /*66c0*/  LEA R3, R81, UR44, 0x3 ;  /* 0x0000002c51037c11 */ /* 0x000fe4000f8e18ff */
[----:B------:R-:W-:Y:S01]  /*66d0*/  @P6 SHF.L.U32 R4, R80, 0x1f, RZ ;  /* 0x0000001f50046819 */ /* 0x000fe200000006ff */
[----:B------:R1:W-:Y:S01]  /*66e0*/  STS.128 [R87+0x2210], R16 ;  /* 0x0022101057007388 */ /* 0x0003e20000000c00 */
[----:B------:R-:W-:Y:S01]  /*66f0*/  @!PT LDS RZ, [RZ] ;  /* 0x00000000fffff984 */ /* 0x000fe20000000800 */
[----:B------:R-:W-:Y:S01]  /*6700*/  @!PT LDS RZ, [RZ] ;  /* 0x00000000fffff984 */ /* 0x000fe20000000800 */
[----:B------:R-:W-:Y:S01]  /*6710*/  @!PT LDS RZ, [RZ] ;  /* 0x00000000fffff984 */ /* 0x000fe20000000800 */
[----:B------:R-:W-:Y:S01]  /*6720*/  @!PT LDS RZ, [RZ] ;  /* 0x00000000fffff984 */ /* 0x000fe20000000800 */
[----:B------:R2:W-:Y:S07]  /*6730*/  MEMBAR.ALL.CTA ;  /* 0x0000000000007992 */ /* 0x0005ee0000008000 */
[----:B--2---:R-:W2:Y:S02]  /*6740*/  FENCE.VIEW.ASYNC.S ;  /* 0x00000000000073c6 */ /* 0x004ea40000000000 */
[----:B--2---:R-:W-:Y:S06]  /*6750*/  BAR.SYNC.DEFER_BLOCKING 0x1, 0x80 ;  /* 0x0042000000007b1d */ /* 0x004fec0000010000 */
[----:B------:R-:W-:Y:S05]  /*6760*/  @P0 BRA `(.L_x_101) ;  /* 0x0000000000280947 */ /* 0x000fea0003800000 */
[----:B------:R-:W2:Y:S01]  /*6770*/  LDCU.64 UR6, c[0x0][0x348] ;  /* 0x00006900ff0677ac */ /* 0x000ea20008000a00 */
[----:B------:R-:W-:Y:S01]  /*6780*/  UIADD3 UR4, UPT, UPT, UR44, 0x2200, URZ ;  /* 0x000022002c047890 */ /* 0x000fe2000fffe0ff */
[----:B------:R-:W-:Y:S05]  /*6790*/  UMOV UR51, UR36 ;  /* 0x0000002400337c82 */ /* 0x000fea0008000000 */
[----:B------:R-:W-:Y:S04]  /*67a0*/  MOV R85, UR4 ;  /* 0x0000000400557c02 */ /* 0x000fe80008000f00 */
[----:B------:R-:W-:Y:S01]  /*67b0*/  R2UR UR48, R85 ;  /* 0x00000000553072ca */ /* 0x000fe200000e0000 */
[----:B--2---:R-:W-:Y:S04]  /*67c0*/  UIADD3 UR4, UP0, UPT, UR6, 0x680, URZ ;  /* 0x0000068006047890 */ /* 0x004fe8000ff1e0ff */
[----:B------:R-:W-:Y:S09]  /*67d0*/  UIADD3.X UR5, UPT, UPT, URZ, UR7, URZ, UP0, !UPT ;  /* 0x00000007ff057290 */ /* 0x000ff200087fe4ff */
[----:B------:R2:W-:Y:S01]  /*67e0*/  UTMASTG.3D [UR48], [UR4] ;  /* 0x00000030040073b5 */ /* 0x0005e20008010000 */
[----:B------:R0:W-:Y:S01]  /*67f0*/  UTMACMDFLUSH ;  /* 0x00000000000079b7 */ /* 0x0001e20000000000 */
[----:B--2---:R-:W-:Y:S04]  /*6800*/  DEPBAR.LE SB0, 0x1 ;  /* 0x000080400000791a */ /* 0x004fe80000000000 */
.L_x_101:
[----:B------:R-:W-:Y:S05]  /*6810*/  BSYNC.RECONVERGENT B0 ;  /* 0x0000000000007941 */ /* 0x000fea0003800200 */
.L_x_100:
[----:B------:R-:W-:Y:S06]  /*6820*/  BAR.SYNC.DEFER_BLOCKING 0x1, 0x80 ;  /* 0x0042000000007b1d */ /* 0x000fec0000010000 */
[----:B------:R-:W2:Y:S01]  /*6830*/  @P6 SYNCS.PHASECHK.TRANS64.TRYWAIT P0, [R3+URZ+0x30], R4 ;  /* 0x00003004030065a7 */ /* 0x000ea200080011ff */
[----:B------:R-:W-:Y:S01]  /*6840*/  BSSY B1, `(.L_x_102) ;  /* 0x000001f000017945 */ /* 0x000fe20003800000 */
[----:B--2---:R-:W-:Y:S03]  /*6850*/  @P6 SEL R56, RZ, 0x1, !P0 ;  /* 0x00000001ff386807 */ /* 0x004fe60004000000 */
[----:B------:R-:W-:Y:S05]  /*6860*/  @!P6 BRA `(.L_x_103) ;  /* 0x000000000070e947 */ /* 0x000fea0003800000 */
[----:B------:R-:W-:Y:S01]  /*6870*/  ISETP.NE.AND P1, PT, R57, RZ, PT ;  /* 0x000000ff3900720c */ /* 0x000fe20003f25270 */
[----:B------:R-:W-:Y:S01]  /*6880*/  BSSY B0, `(.L_x_104) ;  /* 0x0000008000007945 */ /* 0x000fe20003800000 */
[----:B------:R-:W-:Y:S11]  /*6890*/  ISETP.NE.AND P0, PT, R56, RZ, PT ;  /* 0x000000ff3800720c */ /* 0x000ff60003f05270 */
[----:B------:R-:W-:Y:S04]  /*68a0*/  @P1 IMAD R2, R81, 0x1000, R2 ;  /* 0x0000100051021824 */ /* 0x000fe800078e0202 */
[----:B------:R-:W-:Y:S01]  /*68b0*/  @P1 IMAD.IADD R4, R0, 0x1, R2 ;  /* 0x0000000100041824 */ /* 0x000fe200078e0202 */
[----:B------:R-:W-:Y:S06]  /*68c0*/  @P0 BRA `(.L_x_105) ;  /* 0x00000000000c0947 */ /* 0x000fec0003800000 */
[----:B------:R-:W-:Y:S04]  /*68d0*/  SHF.L.U32 R0, R80, 0x1f, RZ ;  /* 0x0000001f50007819 */ /* 0x000fe800000006ff */
[----:B------:R-:W2:Y:S02]  /*68e0*/  SYNCS.PHASECHK.TRANS64.TRYWAIT P0, [R3+URZ+0x30], R0 ;  /* 0x00003000030075a7 */ /* 0x000ea400080011ff */
[----:B--2---:R-:W-:Y:S05]  /*68f0*/  @!P0 BRA `(.L_x_106) ;  /* 0x0000001400b88947 */ /* 0x004fea0003800000 */
.L_x_105:
[----:B------:R-:W-:Y:S05]  /*6900*/  BSYNC B0 ;  /* 0x0000000000007941 */ /* 0x000fea0003800000 */
.L_x_104:
[----:B------:R-:W-:Y:S01]  /*6910*/  ISETP.NE.AND P0, PT, R57, RZ, PT ;  /* 0x000000ff3900720c */ /* 0x000fe20003f05270 */
[----:B--2---:R-:W-:Y:S02]  /*6920*/  VIADD R3, R3, 0x40 ;  /* 0x0000004003037836 */ /* 0x004fe40000000000 */
[----:B------:R-:W-:Y:S02]  /*6930*/  IMAD.U32 R0, RZ, RZ, UR45 ;  /* 0x0000002dff007e24 */ /* 0x000fe4000f8e00ff */
[----:B------:R-:W-:Y:S03]  /*6940*/  VIADD R81, R81, 0x1 ;  /* 0x0000000151517836 */ /* 0x000fe60000000000 */
[----:B------:R-:W-:Y:S05]  /*6950*/  PRMT R0, R0, 0x654, R3 ;  /* 0x0000065400007816 */ /* 0x000fea0000000003 */
[----:B------:R2:W3:Y:S04]  /*6960*/  @P0 LDS.128 R48, [R2+0x200] ;  /* 0x0002000002300984 */ /* 0x0004e80000000c00 */
        /* <DEDUP_REMOVED lines=11> */
[----:B--23--:R-:W-:Y:S02]  /*6a20*/  LOP3.LUT R80, R80, R0, RZ, 0x3c, !PT ;  /* 0x0000000050507212 */ /* 0x00cfe400078e3cff */
.L_x_103:
[----:B------:R-:W-:Y:S05]  /*6a30*/  BSYNC B1 ;  /* 0x0000000000017941 */ /* 0x000fea0003800000 */
.L_x_102:
[----:B------:R-:W-:Y:S05]  /*6a40*/  VIADD R0, R39, 0x40 ;  /* 0x0000004027007836 */ /* 0x000fea0000000000 */
[----:B------:R-:W-:Y:S04]  /*6a50*/  SHF.R.U32.HI R0, RZ, 0x15, R0 ;  /* 0x00000015ff007819 */ /* 0x000fe80000011600 */
[----:B------:R-:W-:Y:S11]  /*6a60*/  LOP3.LUT P0, RZ, R0, 0x3, R75, 0x48, !PT ;  /* 0x0000000300ff7812 */ /* 0x000ff6000780484b */
[----:B------:R-:W-:Y:S02]  /*6a70*/  @!UPT UIADD3 URZ, UPT, UPT, URZ, URZ, URZ ;  /* 0x000000fffffff290 */ /* 0x000fe4000fffe0ff */
[----:B------:R-:W-:Y:S05]  /*6a80*/  @!P0 BRA `(.L_x_107) ;  /* 0x0000000000408947 */ /* 0x000fea0003800000 */
[----:B------:R-:W2:Y:S01]  /*6a90*/  LDCU.64 UR8, c[0x4][0x70] ;  /* 0x01000e00ff0877ac */ /* 0x000ea20008000a00 */
[----:B------:R-:W-:Y:S01]  /*6aa0*/  MOV R3, 0x0 ;  /* 0x0000000000037802 */ /* 0x000fe20000000f00 */
[----:B------:R-:W-:Y:S02]  /*6ab0*/  HFMA2 R12, -RZ, RZ, 0, 5.9604644775390625e-08 ;  /* 0x00000001ff0c7431 */ /* 0x000fe400000001ff */
[----:B------:R-:W-:Y:S02]  /*6ac0*/  IMAD.MOV.U32 R8, RZ, RZ, 0x192 ;  /* 0x00000192ff087424 */ /* 0x000fe400078e00ff */
[----:B------:R-:W-:Y:S01]  /*6ad0*/  IMAD.MOV.U32 R13, RZ, RZ, RZ ;  /* 0x000000ffff0d7224 */ /* 0x000fe200078e00ff */
[----:B------:R-:W3:Y:S01]  /*6ae0*/  LDCU.64 UR6, c[0x4][0x78] ;  /* 0x01000f00ff0677ac */ /* 0x000ee20008000a00 */
[----:B------:R-:W1:Y:S01]  /*6af0*/  LDC.64 R2, c[0x4][R3] ;  /* 0x0100000003027b82 */ /* 0x000e620000000a00 */
[----:B------:R-:W5:Y:S01]  /*6b00*/  LDCU.64 UR4, c[0x4][0x10] ;  /* 0x01000200ff0477ac */ /* 0x000f620008000a00 */
[----:B--2---:R-:W-:Y:S01]  /*6b10*/  MOV R5, UR9 ;  /* 0x0000000900057c02 */ /* 0x004fe20008000f00 */
[----:B------:R-:W-:Y:S01]  /*6b20*/  IMAD.U32 R4, RZ, RZ, UR8 ;  /* 0x00000008ff047e24 */ /* 0x000fe2000f8e00ff */
[----:B---3--:R-:W-:Y:S01]  /*6b30*/  MOV R7, UR7 ;  /* 0x0000000700077c02 */ /* 0x008fe20008000f00 */
[----:B------:R-:W-:Y:S01]  /*6b40*/  IMAD.U32 R6, RZ, RZ, UR6 ;  /* 0x00000006ff067e24 */ /* 0x000fe2000f8e00ff */
[----:B-----5:R-:W-:Y:S01]  /*6b50*/  MOV R11, UR5 ;  /* 0x00000005000b7c02 */ /* 0x020fe20008000f00 */
[----:B------:R-:W-:Y:S02]  /*6b60*/  IMAD.U32 R10, RZ, RZ, UR4 ;  /* 0x00000004ff0a7e24 */ /* 0x000fe4000f8e00ff */
[----:B------:R-:W-:Y:S07]  /*6b70*/  LEPC R20, `(.L_x_107) ;  /* 0x000000001014794e */ /* 0x000fee0000000000 */
[----:B-1--4-:R-:W-:Y:S05]  /*6b80*/  CALL.ABS.NOINC R2 ;  /* 0x0000000002007343 */ /* 0x012fea0003c00000 */
.L_x_107:
[----:B------:R-:W-:Y:S01]  /*6b90*/  ISETP.NE.AND P0, PT, R86, RZ, PT ;  /* 0x000000ff5600720c */ /* 0x000fe20003f05270 */
[----:B------:R-:W-:Y:S05]  /*6ba0*/  WARPSYNC.ALL ;  /* 0x0000000000007948 */ /* 0x000fea0003800000 */
[----:B------:R-:W-:Y:S01]  /*6bb0*/  IMAD.SHL.U32 R66, R49, 0x100, RZ ;  /* 0x0000010031427824 */ /* 0x000fe200078e00ff */
[----:B------:R-:W-:Y:S01]  /*6bc0*/  R2UR UR4, R39 ;  /* 0x00000000270472ca */ /* 0x000fe200000e0000 */
[----:B------:R-:W-:Y:S01]  /*6bd0*/  IMAD.SHL.U32 R60, R51, 0x100, RZ ;  /* 0x00000100333c7824 */ /* 0x000fe200078e00ff */
[C---:B------:R-:W-:Y:S01]  /*6be0*/  SHF.L.U32 R2, R48.reuse, 0x10, RZ ;  /* 0x0000001030027819 */ /* 0x040fe200000006ff */
[----:B-1--4-:R-:W-:Y:S01]  /*6bf0*/  IMAD.SHL.U32 R54, R45, 0x100, RZ ;  /* 0x000001002d367824 */ /* 0x012fe200078e00ff */
[C---:B------:R-:W-:Y:S01]  /*6c00*/  PRMT R0, R48.reuse, 0x8880, RZ ;  /* 0x0000888030007816 */ /* 0x040fe200000000ff */
[----:B------:R-:W-:Y:S01]  /*6c10*/  BSSY.RECONVERGENT B0, `(.L_x_108) ;  /* 0x000009f000007945 */ /* 0x000fe20003800200 */
[----:B------:R-:W-:Y:S02]  /*6c20*/  SHF.L.U32 R3, R48, 0x8, RZ ;  /* 0x0000000830037819 */ /* 0x000fe400000006ff */
[----:B------:R-:W-:Y:S02]  /*6c30*/  SHF.R.S32.HI R2, RZ, 0x18, R2 ;  /* 0x00000018ff027819 */ /* 0x000fe40000011402 */
[----:B------:R-:W-:Y:S02]  /*6c40*/  PRMT R68, R49, 0x8880, RZ ;  /* 0x0000888031447816 */ /* 0x000fe400000000ff */
[----:B------:R-:W-:Y:S01]  /*6c50*/  SHF.R.S32.HI R3, RZ, 0x18, R3 ;  /* 0x00000018ff037819 */ /* 0x000fe20000011403 */
[----:B------:R-:W-:Y:S01]  /*6c60*/  LDTM.16dp32bit_t0_t15.x32 R4, tmem[UR4+0x40] ;  /* 0x00004004000479ee */ /* 0x000fe20008a80000 */
[----:B------:R-:W1:Y:S01]  /*6c70*/  LDTM.16dp32bit_t16_t31.x32 R4, tmem[UR4+0x60] ;  /* 0x00006004000479ee */ /* 0x000e620008aa0000 */
[----:B------:R-:W-:Y:S01]  /*6c80*/  NOP ;  /* 0x0000000000007918 */ /* 0x000fe20000000000 */
[C---:B------:R-:W-:Y:S02]  /*6c90*/  SHF.L.U32 R63, R50.reuse, 0x8, RZ ;  /* 0x00000008323f7819 */ /* 0x040fe400000006ff */
[C---:B------:R-:W-:Y:S02]  /*6ca0*/  PRMT R62, R51.reuse, 0x8880, RZ ;  /* 0x00008880333e7816 */ /* 0x040fe400000000ff */
[----:B------:R-:W-:Y:S02]  /*6cb0*/  SHF.L.U32 R61, R51, 0x10, RZ ;  /* 0x00000010333d7819 */ /* 0x000fe400000006ff */
[----:B------:R-:W-:Y:S02]  /*6cc0*/  R2UR UR5, R43 ;  /* 0x000000002b0572ca */ /* 0x000fe400000e0000 */
[----:B------:R-:W-:Y:S01]  /*6cd0*/  SHF.R.S32.HI R39, RZ, 0x18, R48 ;  /* 0x00000018ff277819 */ /* 0x000fe20000011430 */
[----:B------:R-:W-:Y:S01]  /*6ce0*/  IMAD.SHL.U32 R48, R47, 0x100, RZ ;  /* 0x000001002f307824 */ /* 0x000fe200078e00ff */
[----:B------:R-:W-:Y:S02]  /*6cf0*/  SHF.L.U32 R67, R49, 0x10, RZ ;  /* 0x0000001031437819 */ /* 0x000fe400000006ff */
[C---:B------:R-:W-:Y:S02]  /*6d00*/  PRMT R65, R50.reuse, 0x8880, RZ ;  /* 0x0000888032417816 */ /* 0x040fe400000000ff */
[----:B------:R-:W-:Y:S02]  /*6d10*/  SHF.R.S32.HI R41, RZ, 0x18, R49 ;  /* 0x00000018ff297819 */ /* 0x000fe40000011431 */
[----:B------:R-:W-:Y:S02]  /*6d20*/  SHF.L.U32 R64, R50, 0x10, RZ ;  /* 0x0000001032407819 */ /* 0x000fe400000006ff */
[----:B------:R-:W-:Y:S01]  /*6d30*/  SHF.R.S32.HI R42, RZ, 0x18, R50 ;  /* 0x00000018ff2a7819 */ /* 0x000fe20000011432 */
[----:B------:R-:W-:Y:S01]  /*6d40*/  UIADD3 UR4, UPT, UPT, UR5, 0xa0, URZ ;  /* 0x000000a005047890 */ /* 0x000fe2000fffe0ff */
[----:B------:R-:W-:Y:S01]  /*6d50*/  PRMT R59, R44, 0x8880, RZ ;  /* 0x000088802c3b7816 */ /* 0x000fe200000000ff */
[C---:B-1----:R-:W-:Y:S02]  /*6d60*/  IMAD R4, R38.reuse, R4, RZ ;  /* 0x0000000426047224 */ /* 0x042fe400078e02ff */
[----:B------:R-:W-:Y:S01]  /*6d70*/  UPRMT UR4, UR45, 0x654, UR4 ;  /* 0x000006542d047896 */ /* 0x000fe20008000004 */
[C---:B------:R-:W-:Y:S01]  /*6d80*/  IMAD R5, R38.reuse, R5, RZ ;  /* 0x0000000526057224 */ /* 0x040fe200078e02ff */
[----:B------:R-:W-:Y:S01]  /*6d90*/  SHF.R.S32.HI R43, RZ, 0x18, R51 ;  /* 0x00000018ff2b7819 */ /* 0x000fe20000011433 */
[----:B------:R-:W-:Y:S01]  /*6da0*/  IMAD R6, R38, R6, RZ ;  /* 0x0000000626067224 */ /* 0x000fe200078e02ff */
[----:B------:R-:W-:Y:S01]  /*6db0*/  SHF.L.U32 R51, R46, 0x8, RZ ;  /* 0x000000082e337819 */ /* 0x000fe200000006ff */
[----:B------:R-:W-:Y:S01]  /*6dc0*/  IMAD R4, R0, R40, R4 ;  /* 0x0000002800047224 */ /* 0x000fe200078e0204 */
[----:B------:R-:W-:Y:S01]  /*6dd0*/  MOV R0, R68 ;  /* 0x0000004400007202 */ /* 0x000fe20000000f00 */
[----:B------:R-:W-:Y:S01]  /*6de0*/  IMAD R7, R38, R7, RZ ;  /* 0x0000000726077224 */ /* 0x000fe200078e02ff */
[----:B------:R-:W-:Y:S01]  /*6df0*/  SHF.L.U32 R58, R44, 0x10, RZ ;  /* 0x000000102c3a7819 */ /* 0x000fe200000006ff */
[-C--:B------:R-:W-:Y:S01]  /*6e00*/  IMAD R5, R2, R40.reuse, R5 ;  /* 0x0000002802057224 */ /* 0x080fe200078e0205 */
[----:B------:R-:W-:Y:S01]  /*6e10*/  SYNCS.ARRIVE.TRANS64.RED.A1T0 RZ, [UR4], RZ ;  /* 0x000000ffffff79a7 */ /* 0x000fe20008100404 */
[----:B------:R-:W-:Y:S01]  /*6e20*/  IMAD R6, R3, R40, R6 ;  /* 0x0000002803067224 */ /* 0x000fe200078e0206 */
[----:B------:R-:W-:Y:S01]  /*6e30*/  SHF.R.S32.HI R2, RZ, 0x18, R67 ;  /* 0x00000018ff027819 */ /* 0x000fe20000011443 */
[C---:B------:R-:W-:Y:S01]  /*6e40*/  IMAD R8, R38.reuse, R8, RZ ;  /* 0x0000000826087224 */ /* 0x040fe200078e02ff */
[----:B------:R-:W-:Y:S01]  /*6e50*/  SHF.R.S32.HI R3, RZ, 0x18, R66 ;  /* 0x00000018ff037819 */ /* 0x000fe20000011442 */
[-C--:B------:R-:W-:Y:S01]  /*6e60*/  IMAD R7, R39, R40.reuse, R7 ;  /* 0x0000002827077224 */ /* 0x080fe200078e0207 */
[----:B------:R-:W-:Y:S01]  /*6e70*/  MOV R39, R65 ;  /* 0x0000004100277202 */ /* 0x000fe20000000f00 */
[----:B------:R-:W-:Y:S01]  /*6e80*/  IMAD R9, R38, R9, RZ ;  /* 0x0000000926097224 */ /* 0x000fe200078e02ff */
[C---:B------:R-:W-:Y:S01]  /*6e90*/  PRMT R56, R45.reuse, 0x8880, RZ ;  /* 0x000088802d387816 */ /* 0x040fe200000000ff */
[----:B------:R-:W-:Y:S01]  /*6ea0*/  IMAD R8, R0, R40, R8 ;  /* 0x0000002800087224 */ /* 0x000fe200078e0208 */
[----:B------:R-:W-:Y:S01]  /*6eb0*/  SHF.L.U32 R55, R45, 0x10, RZ ;  /* 0x000000102d377819 */ /* 0x000fe200000006ff */
[----:B------:R-:W-:Y:S01]  /*6ec0*/  IMAD R10, R38, R10, RZ ;  /* 0x0000000a260a7224 */ /* 0x000fe200078e02ff */
[----:B------:R-:W-:Y:S01]  /*6ed0*/  PRMT R53, R46, 0x8880, RZ ;  /* 0x000088802e357816 */ /* 0x000fe200000000ff */
[----:B------:R-:W-:Y:S01]  /*6ee0*/  IMAD R9, R2, R40, R9 ;  /* 0x0000002802097224 */ /* 0x000fe200078e0209 */
[----:B------:R-:W-:Y:S01]  /*6ef0*/  SHF.R.S32.HI R45, RZ, 0x18, R45 ;  /* 0x00000018ff2d7819 */ /* 0x000fe2000001142d */
[----:B------:R-:W-:Y:S01]  /*6f00*/  IMAD R0, R38, R20, RZ ;  /* 0x0000001426007224 */ /* 0x000fe200078e02ff */
[----:B------:R-:W-:Y:S01]  /*6f10*/  SHF.L.U32 R52, R46, 0x10, RZ ;  /* 0x000000102e347819 */ /* 0x000fe200000006ff */
[C---:B------:R-:W-:Y:S01]  /*6f20*/  IMAD R11, R38.reuse, R11, RZ ;  /* 0x0000000b260b7224 */ /* 0x040fe200078e02ff */
[C---:B------:R-:W-:Y:S01]  /*6f30*/  PRMT R50, R47.reuse, 0x8880, RZ ;  /* 0x000088802f327816 */ /* 0x040fe200000000ff */
[C---:B------:R-:W-:Y:S01]  /*6f40*/  IMAD R2, R38.reuse, R21, RZ ;  /* 0x0000001526027224 */ /* 0x040fe200078e02ff */
[----:B------:R-:W-:Y:S01]  /*6f50*/  SHF.R.S32.HI R46, RZ, 0x18, R46 ;  /* 0x00000018ff2e7819 */ /* 0x000fe2000001142e */
[C---:B------:R-:W-:Y:S01]  /*6f60*/  IMAD R20, R38.reuse, R24, RZ ;  /* 0x0000001826147224 */ /* 0x040fe200078e02ff */
[----:B------:R-:W-:Y:S01]  /*6f70*/  SHF.L.U32 R49, R47, 0x10, RZ ;  /* 0x000000102f317819 */ /* 0x000fe200000006ff */
[C---:B------:R-:W-:Y:S01]  /*6f80*/  IMAD R21, R38.reuse, R25, RZ ;  /* 0x0000001926157224 */ /* 0x040fe200078e02ff */
[----:B------:R-:W-:Y:S01]  /*6f90*/  SHF.R.S32.HI R47, RZ, 0x18, R47 ;  /* 0x00000018ff2f7819 */ /* 0x000fe2000001142f */
[----:B------:R-:W-:Y:S01]  /*6fa0*/  IMAD R24, R38, R28, RZ ;  /* 0x0000001c26187224 */ /* 0x000fe200078e02ff */
[----:B------:R-:W-:Y:S01]  /*6fb0*/  SHF.L.U32 R57, R44, 0x8, RZ ;  /* 0x000000082c397819 */ /* 0x000fe200000006ff */
[----:B------:R-:W-:Y:S01]  /*6fc0*/  IMAD R10, R3, R40, R10 ;  /* 0x00000028030a7224 */ /* 0x000fe200078e020a */
[----:B------:R-:W-:Y:S01]  /*6fd0*/  SHF.R.S32.HI R44, RZ, 0x18, R44 ;  /* 0x00000018ff2c7819 */ /* 0x000fe2000001142c */
[----:B------:R-:W-:Y:S01]  /*6fe0*/  IMAD R12, R38, R12, RZ ;  /* 0x0000000c260c7224 */ /* 0x000fe200078e02ff */
[----:B------:R-:W-:Y:S01]  /*6ff0*/  IADD3 R36, PT, PT, R36, 0x1, RZ ;  /* 0x0000000124247810 */ /* 0x000fe20007ffe0ff */
[C---:B------:R-:W-:Y:S02]  /*7000*/  IMAD R25, R38.reuse, R29, RZ ;  /* 0x0000001d26197224 */ /* 0x040fe400078e02ff */
[C---:B------:R-:W-:Y:S01]  /*7010*/  IMAD R28, R38.reuse, R32, RZ ;  /* 0x00000020261c7224 */ /* 0x040fe200078e02ff */
[----:B------:R-:W-:Y:S01]  /*7020*/  SHF.R.S32.HI R32, RZ, 0x18, R64 ;  /* 0x00000018ff207819 */ /* 0x000fe20000011440 */
[C---:B------:R-:W-:Y:S01]  /*7030*/  IMAD R29, R38.reuse, R33, RZ ;  /* 0x00000021261d7224 */ /* 0x040fe200078e02ff */
[----:B------:R-:W-:Y:S01]  /*7040*/  I2IP.S8.S32.SAT R33, R7, R6, RZ ;  /* 0x0000000607217239 */ /* 0x000fe200000014ff */
[----:B------:R-:W-:Y:S01]  /*7050*/  IMAD R11, R41, R40, R11 ;  /* 0x00000028290b7224 */ /* 0x000fe200078e020b */
[----:B------:R-:W-:Y:S01]  /*7060*/  SHF.R.S32.HI R6, RZ, 0x18, R63 ;  /* 0x00000018ff067819 */ /* 0x000fe2000001143f */
[C---:B------:R-:W-:Y:S01]  /*7070*/  IMAD R13, R38.reuse, R13, RZ ;  /* 0x0000000d260d7224 */ /* 0x040fe200078e02ff */
[----:B------:R-:W-:Y:S01]  /*7080*/  MOV R7, R62 ;  /* 0x0000003e00077202 */ /* 0x000fe20000000f00 */
[C---:B------:R-:W-:Y:S02]  /*7090*/  IMAD R14, R38.reuse, R14, RZ ;  /* 0x0000000e260e7224 */ /* 0x040fe400078e02ff */
[C---:B------:R-:W-:Y:S02]  /*70a0*/  IMAD R3, R38.reuse, R22, RZ ;  /* 0x0000001626037224 */ /* 0x040fe400078e02ff */
[----:B------:R-:W-:Y:S02]  /*70b0*/  IMAD R12, R39, R40, R12 ;  /* 0x00000028270c7224 */ /* 0x000fe400078e020c */
[C---:B------:R-:W-:Y:S02]  /*70c0*/  IMAD R22, R38.reuse, R26, RZ ;  /* 0x0000001a26167224 */ /* 0x040fe400078e02ff */
[C---:B------:R-:W-:Y:S02]  /*70d0*/  IMAD R15, R38.reuse, R15, RZ ;  /* 0x0000000f260f7224 */ /* 0x040fe400078e02ff */
[----:B------:R-:W-:Y:S02]  /*70e0*/  IMAD R26, R38, R30, RZ ;  /* 0x0000001e261a7224 */ /* 0x000fe400078e02ff */
[----:B------:R-:W-:Y:S02]  /*70f0*/  IMAD R13, R32, R40, R13 ;  /* 0x00000028200d7224 */ /* 0x000fe400078e020d */
[C---:B------:R-:W-:Y:S01]  /*7100*/  IMAD R30, R38.reuse, R34, RZ ;  /* 0x00000022261e7224 */ /* 0x040fe200078e02ff */
[----:B------:R-:W-:Y:S01]  /*7110*/  I2IP.S8.S32.SAT R34, R11, R10, RZ ;  /* 0x0000000a0b227239 */ /* 0x000fe200000014ff */
[----:B------:R-:W-:Y:S01]  /*7120*/  IMAD R16, R38, R16, RZ ;  /* 0x0000001026107224 */ /* 0x000fe200078e02ff */
[----:B------:R-:W-:Y:S01]  /*7130*/  SHF.R.S32.HI R10, RZ, 0x18, R61 ;  /* 0x00000018ff0a7819 */ /* 0x000fe2000001143d */
[----:B------:R-:W-:Y:S01]  /*7140*/  IMAD R14, R6, R40, R14 ;  /* 0x00000028060e7224 */ /* 0x000fe200078e020e */
[----:B------:R-:W-:Y:S01]  /*7150*/  I2IP.S8.S32.SAT R61, R9, R8, R34 ;  /* 0x00000008093d7239 */ /* 0x000fe20000001422 */
[----:B------:R-:W-:Y:S01]  /*7160*/  IMAD R17, R38, R17, RZ ;  /* 0x0000001126117224 */ /* 0x000fe200078e02ff */
[----:B------:R-:W-:Y:S01]  /*7170*/  SHF.R.S32.HI R11, RZ, 0x18, R60 ;  /* 0x00000018ff0b7819 */ /* 0x000fe2000001143c */
[----:B------:R-:W-:Y:S01]  /*7180*/  IMAD R15, R42, R40, R15 ;  /* 0x000000282a0f7224 */ /* 0x000fe200078e020f */
[----:B------:R-:W-:Y:S01]  /*7190*/  I2IP.S8.S32.SAT R60, R5, R4, R33 ;  /* 0x00000004053c7239 */ /* 0x000fe20000001421 */
[C---:B------:R-:W-:Y:S01]  /*71a0*/  IMAD R18, R38.reuse, R18, RZ ;  /* 0x0000001226127224 */ /* 0x040fe200078e02ff */
[----:B------:R-:W-:Y:S01]  /*71b0*/  SHF.R.S32.HI R5, RZ, 0x18, R58 ;  /* 0x00000018ff057819 */ /* 0x000fe2000001143a */
[----:B------:R-:W-:Y:S01]  /*71c0*/  IMAD R16, R7, R40, R16 ;  /* 0x0000002807107224 */ /* 0x000fe200078e0210 */
[----:B------:R-:W-:Y:S01]  /*71d0*/  I2IP.S8.S32.SAT R14, R15, R14, RZ ;  /* 0x0000000e0f0e7239 */ /* 0x000fe200000014ff */
[----:B------:R-:W-:Y:S01]  /*71e0*/  IMAD R19, R38, R19, RZ ;  /* 0x0000001326137224 */ /* 0x000fe200078e02ff */
[----:B------:R-:W-:Y:S01]  /*71f0*/  SHF.R.S32.HI R7, RZ, 0x18, R48 ;  /* 0x00000018ff077819 */ /* 0x000fe20000011430 */
[----:B------:R-:W-:Y:S01]  /*7200*/  IMAD R17, R10, R40, R17 ;  /* 0x000000280a117224 */ /* 0x000fe200078e0211 */
[----:B------:R-:W-:Y:S01]  /*7210*/  I2IP.S8.S32.SAT R62, R13, R12, R14 ;  /* 0x0000000c0d3e7239 */ /* 0x000fe2000000140e */
[-C--:B------:R-:W-:Y:S01]  /*7220*/  IMAD R18, R11, R40.reuse, R18 ;  /* 0x000000280b127224 */ /* 0x080fe200078e0212 */
[----:B------:R-:W-:Y:S01]  /*7230*/  SHF.R.S32.HI R6, RZ, 0x18, R57 ;  /* 0x00000018ff067819 */ /* 0x000fe20000011439 */
[----:B------:R-:W-:Y:S02]  /*7240*/  IMAD.MOV.U32 R4, RZ, RZ, R59 ;  /* 0x000000ffff047224 */ /* 0x000fe400078e003b */
[-C--:B------:R-:W-:Y:S02]  /*7250*/  IMAD R19, R43, R40.reuse, R19 ;  /* 0x000000282b137224 */ /* 0x080fe400078e0213 */
[----:B------:R-:W-:Y:S01]  /*7260*/  IMAD R0, R4, R40, R0 ;  /* 0x0000002804007224 */ /* 0x000fe200078e0200 */
[----:B------:R-:W-:Y:S01]  /*7270*/  MOV R4, R56 ;  /* 0x0000003800047202 */ /* 0x000fe20000000f00 */
[----:B------:R-:W-:Y:S01]  /*7280*/  IMAD R23, R38, R23, RZ ;  /* 0x0000001726177224 */ /* 0x000fe200078e02ff */
[----:B------:R-:W-:Y:S01]  /*7290*/  I2IP.S8.S32.SAT R18, R19, R18, RZ ;  /* 0x0000001213127239 */ /* 0x000fe200000014ff */
[-C--:B------:R-:W-:Y:S01]  /*72a0*/  IMAD R2, R5, R40.reuse, R2 ;  /* 0x0000002805027224 */ /* 0x080fe200078e0202 */
[----:B------:R-:W-:Y:S01]  /*72b0*/  SHF.R.S32.HI R5, RZ, 0x18, R55 ;  /* 0x00000018ff057819 */ /* 0x000fe20000011437 */
[----:B------:R-:W-:Y:S01]  /*72c0*/  IMAD R3, R6, R40, R3 ;  /* 0x0000002806037224 */ /* 0x000fe200078e0203 */
[----:B------:R-:W-:Y:S01]  /*72d0*/  I2IP.S8.S32.SAT R63, R17, R16, R18 ;  /* 0x00000010113f7239 */ /* 0x000fe20000001412 */
[-C--:B------:R-:W-:Y:S01]  /*72e0*/  IMAD R23, R44, R40.reuse, R23 ;  /* 0x000000282c177224 */ /* 0x080fe200078e0217 */
[----:B------:R-:W-:Y:S01]  /*72f0*/  SHF.R.S32.HI R6, RZ, 0x18, R54 ;  /* 0x00000018ff067819 */ /* 0x000fe20000011436 */
[-C--:B------:R-:W-:Y:S01]  /*7300*/  IMAD R20, R4, R40.reuse, R20 ;  /* 0x0000002804147224 */ /* 0x080fe200078e0214 */
[----:B------:R-:W-:Y:S01]  /*7310*/  MOV R4, R53 ;  /* 0x0000003500047202 */ /* 0x000fe20000000f00 */
[----:B------:R1:W-:Y:S01]  /*7320*/  STS.128 [R69+UR44+0x3200], R60 ;  /* 0x0032003c45007988 */ /* 0x0003e20008000c2c */
[----:B------:R-:W-:Y:S01]  /*7330*/  IMAD R27, R38, R27, RZ ;  /* 0x0000001b261b7224 */ /* 0x000fe200078e02ff */
[----:B------:R-:W-:Y:S01]  /*7340*/  I2IP.S8.S32.SAT R3, R23, R3, RZ ;  /* 0x0000000317037239 */ /* 0x000fe200000014ff */
[-C--:B------:R-:W-:Y:S01]  /*7350*/  IMAD R21, R5, R40.reuse, R21 ;  /* 0x0000002805157224 */ /* 0x080fe200078e0215 */
[----:B------:R-:W-:Y:S01]  /*7360*/  SHF.R.S32.HI R5, RZ, 0x18, R52 ;  /* 0x00000018ff057819 */ /* 0x000fe20000011434 */
[-C--:B------:R-:W-:Y:S01]  /*7370*/  IMAD R22, R6, R40.reuse, R22 ;  /* 0x0000002806167224 */ /* 0x080fe200078e0216 */
[----:B------:R-:W-:Y:S01]  /*7380*/  SHF.R.S32.HI R6, RZ, 0x18, R49 ;  /* 0x00000018ff067819 */ /* 0x000fe20000011431 */
[-C--:B------:R-:W-:Y:S02]  /*7390*/  IMAD R27, R45, R40.reuse, R27 ;  /* 0x000000282d1b7224 */ /* 0x080fe400078e021b */
[-C--:B------:R-:W-:Y:S01]  /*73a0*/  IMAD R24, R4, R40.reuse, R24 ;  /* 0x0000002804187224 */ /* 0x080fe200078e0218 */
[----:B------:R-:W-:Y:S01]  /*73b0*/  SHF.R.S32.HI R4, RZ, 0x18, R51 ;  /* 0x00000018ff047819 */ /* 0x000fe20000011433 */
[----:B------:R-:W-:Y:S01]  /*73c0*/  IMAD R25, R5, R40, R25 ;  /* 0x0000002805197224 */ /* 0x000fe200078e0219 */
[----:B------:R-:W-:Y:S01]  /*73d0*/  MOV R5, R50 ;  /* 0x0000003200057202 */ /* 0x000fe20000000f00 */
[----:B------:R-:W-:Y:S02]  /*73e0*/  IMAD R31, R38, R31, RZ ;  /* 0x0000001f261f7224 */ /* 0x000fe400078e02ff */
[----:B------:R-:W-:Y:S01]  /*73f0*/  IMAD R26, R4, R40, R26 ;  /* 0x00000028041a7224 */ /* 0x000fe200078e021a */
[----:B------:R-:W-:Y:S01]  /*7400*/  I2IP.S8.S32.SAT R4, R2, R0, R3 ;  /* 0x0000000002047239 */ /* 0x000fe20000001403 */
[-C--:B------:R-:W-:Y:S02]  /*7410*/  IMAD R31, R46, R40.reuse, R31 ;  /* 0x000000282e1f7224 */ /* 0x080fe400078e021f */
[----:B------:R-:W-:Y:S01]  /*7420*/  IMAD R28, R5, R40, R28 ;  /* 0x00000028051c7224 */ /* 0x000fe200078e021c */
[----:B------:R-:W-:Y:S01]  /*7430*/  I2IP.S8.S32.SAT R5, R27, R22, RZ ;  /* 0x000000161b057239 */ /* 0x000fe200000014ff */
[----:B------:R-:W-:Y:S01]  /*7440*/  IMAD R29, R6, R40, R29 ;  /* 0x00000028061d7224 */ /* 0x000fe200078e021d */
[----:B------:R-:W-:Y:S01]  /*7450*/  I2IP.S8.S32.SAT R6, R31, R26, RZ ;  /* 0x0000001a1f067239 */ /* 0x000fe200000014ff */
[----:B------:R-:W-:Y:S01]  /*7460*/  IMAD R35, R38, R35, RZ ;  /* 0x0000002326237224 */ /* 0x000fe200078e02ff */
[----:B------:R-:W-:Y:S01]  /*7470*/  I2IP.S8.S32.SAT R5, R21, R20, R5 ;  /* 0x0000001415057239 */ /* 0x000fe20000001405 */
[----:B------:R-:W-:Y:S01]  /*7480*/  IMAD R30, R7, R40, R30 ;  /* 0x00000028071e7224 */ /* 0x000fe200078e021e */
[----:B------:R-:W-:Y:S01]  /*7490*/  I2IP.S8.S32.SAT R6, R25, R24, R6 ;  /* 0x0000001819067239 */ /* 0x000fe20000001406 */
[----:B------:R-:W-:Y:S05]  /*74a0*/  IMAD R35, R47, R40, R35 ;  /* 0x000000282f237224 */ /* 0x000fea00078e0223 */
[----:B------:R-:W-:Y:S04]  /*74b0*/  I2IP.S8.S32.SAT R7, R35, R30, RZ ;  /* 0x0000001e23077239 */ /* 0x000fe800000014ff */
[----:B------:R-:W-:Y:S05]  /*74c0*/  I2IP.S8.S32.SAT R7, R29, R28, R7 ;  /* 0x0000001c1d077239 */ /* 0x000fea0000001407 */
        /* <DEDUP_REMOVED lines=10> */
[----:B------:R-:W-:Y:S02]  /*7570*/  UIADD3 UR9, UPT, UPT, UR49, 0x40, URZ ;  /* 0x0000004031097890 */ /* 0x000fe4000fffe0ff */
[----:B------:R-:W-:Y:S01]  /*7580*/  UIADD3 UR8, UPT, UPT, UR44, 0x3200, URZ ;  /* 0x000032002c087890 */ /* 0x000fe2000fffe0ff */
[----:B------:R-:W-:Y:S01]  /*7590*/  UMOV UR10, UR50 ;  /* 0x00000032000a7c82 */ /* 0x000fe20008000000 */
[----:B------:R-:W-:Y:S01]  /*75a0*/  UMOV UR11, UR36 ;  /* 0x00000024000b7c82 */ /* 0x000fe20008000000 */
[----:B--2---:R-:W-:Y:S04]  /*75b0*/  UIADD3 UR4, UP0, UPT, UR6, 0x680, URZ ;  /* 0x0000068006047890 */ /* 0x004fe8000ff1e0ff */
[----:B------:R-:W-:Y:S09]  /*75c0*/  UIADD3.X UR5, UPT, UPT, URZ, UR7, URZ, UP0, !UPT ;  /* 0x00000007ff057290 */ /* 0x000ff200087fe4ff */
[----:B------:R2:W-:Y:S01]  /*75d0*/  UTMASTG.3D [UR8], [UR4] ;  /* 0x00000008040073b5 */ /* 0x0005e20008010000 */
[----:B------:R0:W-:Y:S01]  /*75e0*/  UTMACMDFLUSH ;  /* 0x00000000000079b7 */ /* 0x0001e20000000000 */
[----:B--2---:R-:W-:Y:S04]  /*75f0*/  DEPBAR.LE SB0, 0x1 ;  /* 0x000080400000791a */ /* 0x004fe80000000000 */
.L_x_109:
[----:B------:R-:W-:Y:S05]  /*7600*/  BSYNC.RECONVERGENT B0 ;  /* 0x0000000000007941 */ /* 0x000fea0003800200 */
.L_x_108:
[----:B------:R-:W-:Y:S01]  /*7610*/  R2UR UR4, R76 ;  /* 0x000000004c0472ca */ /* 0x000fe200000e0000 */
[----:B------:R-:W-:Y:S01]  /*7620*/  BAR.SYNC.DEFER_BLOCKING 0x1, 0x80 ;  /* 0x0042000000007b1d */ /* 0x000fe20000010000 */
[----:B------:R-:W-:Y:S01]  /*7630*/  ISETP.NE.AND P0, PT, R78, 0x2, PT ;  /* 0x000000024e00780c */ /* 0x000fe20003f05270 */
[----:B------:R-:W-:Y:S01]  /*7640*/  UISETP.NE.AND UP0, UPT, UR46, URZ, UPT ;  /* 0x000000ff2e00728c */ /* 0x000fe2000bf05270 */
[----:B------:R-:W-:Y:S01]  /*7650*/  ISETP.NE.AND P1, PT, R36, 0x4, PT ;  /* 0x000000042400780c */ /* 0x000fe20003f25270 */
[----:B------:R-:W-:Y:S01]  /*7660*/  UIADD3 UR20, UPT, UPT, UR37, UR63, URZ ;  /* 0x0000003f25147290 */ /* 0x000fe2000fffe0ff */
[----:B------:R-:W-:Y:S02]  /*7670*/  SEL R2, RZ, 0x1, P0 ;  /* 0x00000001ff027807 */ /* 0x000fe40000000000 */
[----:B------:R-:W-:Y:S02]  /*7680*/  SEL R0, RZ, 0x1, P1 ;  /* 0x00000001ff007807 */ /* 0x000fe40000800000 */
[----:B------:R-:W-:Y:S02]  /*7690*/  LOP3.LUT R82, R82, R2, RZ, 0x3c, !PT ;  /* 0x0000000252527212 */ /* 0x000fe400078e3cff */
[----:B------:R-:W-:Y:S01]  /*76a0*/  LOP3.LUT R83, R83, R0, RZ, 0x3c, !PT ;  /* 0x0000000053537212 */ /* 0x000fe200078e3cff */
[----:B------:R-:W-:Y:S01]  /*76b0*/  UIADD3 UR16, UPT, UPT, UR38, UR4, URZ ;  /* 0x0000000426107290 */ /* 0x000fe2000fffe0ff */
[----:B------:R-:W-:Y:S02]  /*76c0*/  SEL R78, R78, RZ, P0 ;  /* 0x000000ff4e4e7207 */ /* 0x000fe40000000000 */
[----:B------:R-:W-:Y:S01]  /*76d0*/  SEL R36, R36, RZ, P1 ;  /* 0x000000ff24247207 */ /* 0x000fe20000800000 */
[----:B------:R-:W-:Y:S01]  /*76e0*/  UMOV UR36, UR59 ;  /* 0x0000003b00247c82 */ /* 0x000fe20008000000 */
[----:B------:R-:W-:Y:S07]  /*76f0*/  BRA.U UP0, `(.L_x_110) ;  /* 0xffffffd500787547 */ /* 0x000fee000b83ffff */
[----:B------:R-:W-:Y:S05]  /*7700*/  EXIT ;  /* 0x000000000000794d */ /* 0x000fea0003800000 */
.L_x_24:
[----:B--2---:R2:W3:Y:S02]  /*7710*/  SYNCS.PHASECHK.TRANS64.TRYWAIT P0, [R0+URZ+0xd0], R2 ;  /* 0x0000d002000075a7 */ /* 0x0044e400080011ff */
[----:B---3--:R-:W-:Y:S05]  /*7720*/  @!P0 NANOSLEEP.SYNCS 0x989680 ;  /* 0x009896800000895d */ /* 0x008fea0003900000 */
[----:B------:R-:W3:Y:S02]  /*7730*/  @!P0 SYNCS.PHASECHK.TRANS64 P0, [R0+URZ+0xd0], R2 ;  /* 0x0000d002000085a7 */ /* 0x000ee400080010ff */
[----:B---3--:R-:W-:Y:S05]  /*7740*/  @!P0 BRA `(.L_x_24) ;  /* 0xfffffffc00f08947 */ /* 0x008fea000383ffff */
[----:B------:R-:W-:Y:S05]  /*7750*/  BRA `(.L_x_111) ;  /* 0xffffffa0003c7947 */ /* 0x000fea000383ffff */
.L_x_27:
[----:B-1----:R-:W-:-:S07]  /*7760*/  MOV R0, UR33 ;  /* 0x0000002100007c02 */ /* 0x002fce0008000f00 */
.L_x_112:
[----:B-1----:R1:W2:Y:S02]  /*7770*/  SYNCS.PHASECHK.TRANS64.TRYWAIT P0, [R0+URZ+0x18], R3 ;  /* 0x00001803000075a7 */ /* 0x0022a400080011ff */
[----:B--2---:R-:W-:Y:S05]  /*7780*/  @!P0 NANOSLEEP.SYNCS 0x989680 ;  /* 0x009896800000895d */ /* 0x004fea0003900000 */
[----:B------:R-:W2:Y:S02]  /*7790*/  @!P0 SYNCS.PHASECHK.TRANS64 P0, [R0+URZ+0x18], R3 ;  /* 0x00001803000085a7 */ /* 0x000ea400080010ff */
[----:B--2---:R-:W-:Y:S05]  /*77a0*/  @!P0 BRA `(.L_x_112) ;  /* 0xfffffffc00f08947 */ /* 0x004fea000383ffff */
[----:B------:R-:W-:Y:S05]  /*77b0*/  BRA `(.L_x_26) ;  /* 0xffffffa000847947 */ /* 0x000fea000383ffff */
.L_x_34:
[----:B-1----:R-:W-:-:S07]  /*77c0*/  MOV R0, UR17 ;  /* 0x0000001100007c02 */ /* 0x002fce0008000f00 */
.L_x_113:
[----:B-1----:R1:W2:Y:S02]  /*77d0*/  SYNCS.PHASECHK.TRANS64.TRYWAIT P0, [R0+URZ+0x18], R3 ;  /* 0x00001803000075a7 */ /* 0x0022a400080011ff */
[----:B--2---:R-:W-:Y:S05]  /*77e0*/  @!P0 NANOSLEEP.SYNCS 0x989680 ;  /* 0x009896800000895d */ /* 0x004fea0003900000 */
[----:B------:R-:W2:Y:S02]  /*77f0*/  @!P0 SYNCS.PHASECHK.TRANS64 P0, [R0+URZ+0x18], R3 ;  /* 0x00001803000085a7 */ /* 0x000ea400080010ff */
[----:B--2---:R-:W-:Y:S05]  /*7800*/  @!P0 BRA `(.L_x_113) ;  /* 0xfffffffc00f08947 */ /* 0x004fea000383ffff */
[----:B------:R-:W-:Y:S05]  /*7810*/  BRA `(.L_x_33) ;  /* 0xffffffa400407947 */ /* 0x000fea000383ffff */
.L_x_39:
[----:B-1----:R1:W2:Y:S02]  /*7820*/  SYNCS.PHASECHK.TRANS64.TRYWAIT P0, [R3+URZ+0x60], R0 ;  /* 0x00006000030075a7 */ /* 0x0022a400080011ff */
[----:B--2---:R-:W-:Y:S05]  /*7830*/  @!P0 NANOSLEEP.SYNCS 0x989680 ;  /* 0x009896800000895d */ /* 0x004fea0003900000 */
[----:B------:R-:W2:Y:S02]  /*7840*/  @!P0 SYNCS.PHASECHK.TRANS64 P0, [R3+URZ+0x60], R0 ;  /* 0x00006000030085a7 */ /* 0x000ea400080010ff */
[----:B--2---:R-:W-:Y:S05]  /*7850*/  @!P0 BRA `(.L_x_39) ;  /* 0xfffffffc00f08947 */ /* 0x004fea000383ffff */
[----:B------:R-:W-:Y:S05]  /*7860*/  BRA `(.L_x_114) ;  /* 0xffffffa400e47947 */ /* 0x000fea000383ffff */
.L_x_43:
[----:B------:R-:W-:-:S07]  /*7870*/  MOV R0, UR4 ;  /* 0x0000000400007c02 */ /* 0x000fce0008000f00 */
.L_x_115:
[----:B-1----:R1:W2:Y:S02]  /*7880*/  SYNCS.PHASECHK.TRANS64.TRYWAIT P0, [R0+URZ], R2 ;  /* 0x00000002000075a7 */ /* 0x0022a400080011ff */
[----:B--2---:R-:W-:Y:S05]  /*7890*/  @!P0 NANOSLEEP.SYNCS 0x989680 ;  /* 0x009896800000895d */ /* 0x004fea0003900000 */
[----:B------:R-:W2:Y:S02]  /*78a0*/  @!P0 SYNCS.PHASECHK.TRANS64 P0, [R0+URZ], R2 ;  /* 0x00000002000085a7 */ /* 0x000ea400080010ff */
[----:B--2---:R-:W-:Y:S05]  /*78b0*/  @!P0 BRA `(.L_x_115) ;  /* 0xfffffffc00f08947 */ /* 0x004fea000383ffff */
[----:B------:R-:W-:Y:S05]  /*78c0*/  BRA `(.L_x_116) ;  /* 0xffffffac008c7947 */ /* 0x000fea000383ffff */
.L_x_44:
[----:B------:R-:W-:-:S07]  /*78d0*/  MOV R0, UR5 ;  /* 0x0000000500007c02 */ /* 0x000fce0008000f00 */
.L_x_117:
[----:B-1----:R1:W2:Y:S02]  /*78e0*/  SYNCS.PHASECHK.TRANS64.TRYWAIT P0, [R0+URZ], R2 ;  /* 0x00000002000075a7 */ /* 0x0022a400080011ff */
[----:B--2---:R-:W-:Y:S05]  /*78f0*/  @!P0 NANOSLEEP.SYNCS 0x989680 ;  /* 0x009896800000895d */ /* 0x004fea0003900000 */
[----:B------:R-:W2:Y:S02]  /*7900*/  @!P0 SYNCS.PHASECHK.TRANS64 P0, [R0+URZ], R2 ;  /* 0x00000002000085a7 */ /* 0x000ea400080010ff */
[----:B--2---:R-:W-:Y:S05]  /*7910*/  @!P0 BRA `(.L_x_117) ;  /* 0xfffffffc00f08947 */ /* 0x004fea000383ffff */
[----:B------:R-:W-:Y:S05]  /*7920*/  BRA `(.L_x_118) ;  /* 0xffffffac00987947 */ /* 0x000fea000383ffff */
.L_x_47:
[----:B-1----:R1:W2:Y:S02]  /*7930*/  SYNCS.PHASECHK.TRANS64.TRYWAIT P0, [R2+URZ+0xc0], R4 ;  /* 0x0000c004020075a7 */ /* 0x0022a400080011ff */
[----:B--2---:R-:W-:Y:S05]  /*7940*/  @!P0 NANOSLEEP.SYNCS 0x989680 ;  /* 0x009896800000895d */ /* 0x004fea0003900000 */
[----:B------:R-:W2:Y:S02]  /*7950*/  @!P0 SYNCS.PHASECHK.TRANS64 P0, [R2+URZ+0xc0], R4 ;  /* 0x0000c004020085a7 */ /* 0x000ea400080010ff */
[----:B--2---:R-:W-:Y:S05]  /*7960*/  @!P0 BRA `(.L_x_47) ;  /* 0xfffffffc00f08947 */ /* 0x004fea000383ffff */
[----:B------:R-:W-:Y:S05]  /*7970*/  BRA `(.L_x_119) ;  /* 0xffffffac00f47947 */ /* 0x000fea000383ffff */
.L_x_48:
[----:B------:R-:W-:-:S07]  /*7980*/  MOV R2, UR4 ;  /* 0x0000000400027c02 */ /* 0x000fce0008000f00 */
.L_x_120:
[----:B-1----:R1:W2:Y:S02]  /*7990*/  SYNCS.PHASECHK.TRANS64.TRYWAIT P0, [R2+URZ+0x70], R5 ;  /* 0x00007005020075a7 */ /* 0x0022a400080011ff */
[----:B--2---:R-:W-:Y:S05]  /*79a0*/  @!P0 NANOSLEEP.SYNCS 0x989680 ;  /* 0x009896800000895d */ /* 0x004fea0003900000 */
[----:B------:R-:W2:Y:S02]  /*79b0*/  @!P0 SYNCS.PHASECHK.TRANS64 P0, [R2+URZ+0x70], R5 ;  /* 0x00007005020085a7 */ /* 0x000ea400080010ff */
[----:B--2---:R-:W-:Y:S05]  /*79c0*/  @!P0 BRA `(.L_x_120) ;  /* 0xfffffffc00f08947 */ /* 0x004fea000383ffff */
[----:B------:R-:W-:Y:S05]  /*79d0*/  BRA `(.L_x_121) ;  /* 0xffffffb000047947 */ /* 0x000fea000383ffff */
.L_x_49:
[----:B-1----:R1:W2:Y:S02]  /*79e0*/  SYNCS.PHASECHK.TRANS64.TRYWAIT P1, [R2+URZ+0x60], R4 ;  /* 0x00006004020075a7 */ /* 0x0022a400080211ff */
[----:B--2---:R-:W-:Y:S05]  /*79f0*/  @!P1 NANOSLEEP.SYNCS 0x989680 ;  /* 0x009896800000995d */ /* 0x004fea0003900000 */
[----:B------:R-:W2:Y:S02]  /*7a00*/  @!P1 SYNCS.PHASECHK.TRANS64 P1, [R2+URZ+0x60], R4 ;  /* 0x00006004020095a7 */ /* 0x000ea400080210ff */
[----:B--2---:R-:W-:Y:S05]  /*7a10*/  @!P1 BRA `(.L_x_49) ;  /* 0xfffffffc00f09947 */ /* 0x004fea000383ffff */
[----:B------:R-:W-:Y:S05]  /*7a20*/  BRA `(.L_x_122) ;  /* 0xffffffb000347947 */ /* 0x000fea000383ffff */
.L_x_52:
[----:B------:R-:W-:-:S07]  /*7a30*/  MOV R0, UR4 ;  /* 0x0000000400007c02 */ /* 0x000fce0008000f00 */
.L_x_123:
[----:B-1----:R1:W2:Y:S02]  /*7a40*/  SYNCS.PHASECHK.TRANS64.TRYWAIT P0, [R0+URZ+0x70], R2 ;  /* 0x00007002000075a7 */ /* 0x0022a400080011ff */
[----:B--2---:R-:W-:Y:S05]  /*7a50*/  @!P0 NANOSLEEP.SYNCS 0x989680 ;  /* 0x009896800000895d */ /* 0x004fea0003900000 */
[----:B------:R-:W2:Y:S02]  /*7a60*/  @!P0 SYNCS.PHASECHK.TRANS64 P0, [R0+URZ+0x70], R2 ;  /* 0x00007002000085a7 */ /* 0x000ea400080010ff */
[----:B--2---:R-:W-:Y:S05]  /*7a70*/  @!P0 BRA `(.L_x_123) ;  /* 0xfffffffc00f08947 */ /* 0x004fea000383ffff */
[----:B------:R-:W-:Y:S05]  /*7a80*/  BRA `(.L_x_51) ;  /* 0xffffffb000887947 */ /* 0x000fea000383ffff */
.L_x_59:
[----:B-1----:R1:W2:Y:S02]  /*7a90*/  SYNCS.PHASECHK.TRANS64.TRYWAIT P1, [R0+URZ+0x60], R2 ;  /* 0x00006002000075a7 */ /* 0x0022a400080211ff */
[----:B--2---:R-:W-:Y:S05]  /*7aa0*/  @!P1 NANOSLEEP.SYNCS 0x989680 ;  /* 0x009896800000995d */ /* 0x004fea0003900000 */
[----:B------:R-:W2:Y:S02]  /*7ab0*/  @!P1 SYNCS.PHASECHK.TRANS64 P1, [R0+URZ+0x60], R2 ;  /* 0x00006002000095a7 */ /* 0x000ea400080210ff */
[----:B--2---:R-:W-:Y:S05]  /*7ac0*/  @!P1 BRA `(.L_x_59) ;  /* 0xfffffffc00f09947 */ /* 0x004fea000383ffff */
[----:B------:R-:W-:Y:S05]  /*7ad0*/  BRA `(.L_x_124) ;  /* 0xffffffb400ec7947 */ /* 0x000fea000383ffff */
.L_x_60:
[----:B------:R-:W-:-:S07]  /*7ae0*/  MOV R2, UR23 ;  /* 0x0000001700027c02 */ /* 0x000fce0008000f00 */
.L_x_125:
[----:B-1----:R1:W2:Y:S02]  /*7af0*/  SYNCS.PHASECHK.TRANS64.TRYWAIT P0, [R2+URZ+0xa0], R0 ;  /* 0x0000a000020075a7 */ /* 0x0022a400080011ff */
[----:B--2---:R-:W-:Y:S05]  /*7b00*/  @!P0 NANOSLEEP.SYNCS 0x989680 ;  /* 0x009896800000895d */ /* 0x004fea0003900000 */
[----:B------:R-:W2:Y:S02]  /*7b10*/  @!P0 SYNCS.PHASECHK.TRANS64 P0, [R2+URZ+0xa0], R0 ;  /* 0x0000a000020085a7 */ /* 0x000ea400080010ff */
[----:B--2---:R-:W-:Y:S05]  /*7b20*/  @!P0 BRA `(.L_x_125) ;  /* 0xfffffffc00f08947 */ /* 0x004fea000383ffff */
[----:B------:R-:W-:Y:S05]  /*7b30*/  BRA `(.L_x_126) ;  /* 0xffffffb8003c7947 */ /* 0x000fea000383ffff */
.L_x_63:
[----:B------:R-:W-:Y:S07]  /*7b40*/  MOV R0, UR5 ;  /* 0x0000000500007c02 */ /* 0x000fee0008000f00 */
.L_x_127:
[----:B-1----:R1:W2:Y:S02]  /*7b50*/  SYNCS.PHASECHK.TRANS64.TRYWAIT P0, [R0+URZ], R2 ;  /* 0x00000002000075a7 */ /* 0x0022a400080011ff */
[----:B--2---:R-:W-:Y:S05]  /*7b60*/  @!P0 NANOSLEEP.SYNCS 0x989680 ;  /* 0x009896800000895d */ /* 0x004fea0003900000 */
[----:B------:R-:W2:Y:S02]  /*7b70*/  @!P0 SYNCS.PHASECHK.TRANS64 P0, [R0+URZ], R2 ;  /* 0x00000002000085a7 */ /* 0x000ea400080010ff */
[----:B--2---:R-:W-:Y:S05]  /*7b80*/  @!P0 BRA `(.L_x_127) ;  /* 0xfffffffc00f08947 */ /* 0x004fea000383ffff */
[----:B------:R-:W-:Y:S05]  /*7b90*/  BRA `(.L_x_62) ;  /* 0xffffffb800587947 */ /* 0x000fea000383ffff */
.L_x_66:
[----:B------:R-:W-:-:S07]  /*7ba0*/  MOV R0, UR4 ;  /* 0x0000000400007c02 */ /* 0x000fce0008000f00 */
.L_x_128:
[----:B--2---:R2:W4:Y:S02]  /*7bb0*/  SYNCS.PHASECHK.TRANS64.TRYWAIT P0, [R0+URZ], R2 ;  /* 0x00000002000075a7 */ /* 0x00452400080011ff */
[----:B----4-:R-:W-:Y:S05]  /*7bc0*/  @!P0 NANOSLEEP.SYNCS 0x989680 ;  /* 0x009896800000895d */ /* 0x010fea0003900000 */
[----:B------:R-:W4:Y:S02]  /*7bd0*/  @!P0 SYNCS.PHASECHK.TRANS64 P0, [R0+URZ], R2 ;  /* 0x00000002000085a7 */ /* 0x000f2400080010ff */
[----:B----4-:R-:W-:Y:S05]  /*7be0*/  @!P0 BRA `(.L_x_128) ;  /* 0xfffffffc00f08947 */ /* 0x010fea000383ffff */
[----:B------:R-:W-:Y:S05]  /*7bf0*/  BRA `(.L_x_129) ;  /* 0xffffffbc000c7947 */ /* 0x000fea000383ffff */
.L_x_67:
[----:B------:R-:W-:-:S07]  /*7c00*/  MOV R0, UR5 ;  /* 0x0000000500007c02 */ /* 0x000fce0008000f00 */
.L_x_130:
[----:B-1----:R1:W2:Y:S02]  /*7c10*/  SYNCS.PHASECHK.TRANS64.TRYWAIT P0, [R0+URZ], R3 ;  /* 0x00000003000075a7 */ /* 0x0022a400080011ff */
[----:B--2---:R-:W-:Y:S05]  /*7c20*/  @!P0 NANOSLEEP.SYNCS 0x989680 ;  /* 0x009896800000895d */ /* 0x004fea0003900000 */
[----:B------:R-:W2:Y:S02]  /*7c30*/  @!P0 SYNCS.PHASECHK.TRANS64 P0, [R0+URZ], R3 ;  /* 0x00000003000085a7 */ /* 0x000ea400080010ff */
[----:B--2---:R-:W-:Y:S05]  /*7c40*/  @!P0 BRA `(.L_x_130) ;  /* 0xfffffffc00f08947 */ /* 0x004fea000383ffff */
[----:B------:R-:W-:Y:S05]  /*7c50*/  BRA `(.L_x_131) ;  /* 0xffffffbc00187947 */ /* 0x000fea000383ffff */
.L_x_68:
[----:B------:R-:W-:-:S07]  /*7c60*/  MOV R0, UR5 ;  /* 0x0000000500007c02 */ /* 0x000fce0008000f00 */
.L_x_132:
[----:B-1----:R1:W2:Y:S02]  /*7c70*/  SYNCS.PHASECHK.TRANS64.TRYWAIT P0, [R0+URZ], R3 ;  /* 0x00000003000075a7 */ /* 0x0022a400080011ff */
[----:B--2---:R-:W-:Y:S05]  /*7c80*/  @!P0 NANOSLEEP.SYNCS 0x989680 ;  /* 0x009896800000895d */ /* 0x004fea0003900000 */
[----:B------:R-:W2:Y:S02]  /*7c90*/  @!P0 SYNCS.PHASECHK.TRANS64 P0, [R0+URZ], R3 ;  /* 0x00000003000085a7 */ /* 0x000ea400080010ff */
[----:B--2---:R-:W-:Y:S05]  /*7ca0*/  @!P0 BRA `(.L_x_132) ;  /* 0xfffffffc00f08947 */ /* 0x004fea000383ffff */
[----:B------:R-:W-:Y:S05]  /*7cb0*/  BRA `(.L_x_133) ;  /* 0xffffffbc00247947 */ /* 0x000fea000383ffff */
.L_x_69:
[----:B-1----:R-:W-:-:S07]  /*7cc0*/  MOV R0, UR4 ;  /* 0x0000000400007c02 */ /* 0x002fce0008000f00 */
.L_x_134:
[----:B-1----:R1:W2:Y:S02]  /*7cd0*/  SYNCS.PHASECHK.TRANS64.TRYWAIT P0, [R0+URZ], R2 ;  /* 0x00000002000075a7 */ /* 0x0022a400080011ff */
[----:B--2---:R-:W-:Y:S05]  /*7ce0*/  @!P0 NANOSLEEP.SYNCS 0x989680 ;  /* 0x009896800000895d */ /* 0x004fea0003900000 */
[----:B------:R-:W2:Y:S02]  /*7cf0*/  @!P0 SYNCS.PHASECHK.TRANS64 P0, [R0+URZ], R2 ;  /* 0x00000002000085a7 */ /* 0x000ea400080010ff */
[----:B--2---:R-:W-:Y:S05]  /*7d00*/  @!P0 BRA `(.L_x_134) ;  /* 0xfffffffc00f08947 */ /* 0x004fea000383ffff */
[----:B------:R-:W-:Y:S05]  /*7d10*/  BRA `(.L_x_135) ;  /* 0xffffffbc00307947 */ /* 0x000fea000383ffff */
.L_x_74:
[----:B--2---:R2:W3:Y:S02]  /*7d20*/  SYNCS.PHASECHK.TRANS64.TRYWAIT P0, [R12+URZ+0x60], R0 ;  /* 0x000060000c0075a7 */ /* 0x0044e400080011ff */
[----:B---3--:R-:W-:Y:S05]  /*7d30*/  @!P0 NANOSLEEP.SYNCS 0x989680 ;  /* 0x009896800000895d */ /* 0x008fea0003900000 */
[----:B------:R-:W3:Y:S02]  /*7d40*/  @!P0 SYNCS.PHASECHK.TRANS64 P0, [R12+URZ+0x60], R0 ;  /* 0x000060000c0085a7 */ /* 0x000ee400080010ff */
[----:B---3--:R-:W-:Y:S05]  /*7d50*/  @!P0 BRA `(.L_x_74) ;  /* 0xfffffffc00f08947 */ /* 0x008fea000383ffff */
[----:B------:R-:W-:Y:S05]  /*7d60*/  BRA `(.L_x_136) ;  /* 0xffffffc000487947 */ /* 0x000fea000383ffff */
.L_x_77:
[----:B-1----:R-:W-:Y:S07]  /*7d70*/  MOV R0, UR21 ;  /* 0x0000001500007c02 */ /* 0x002fee0008000f00 */
.L_x_137:
[----:B-1----:R1:W2:Y:S02]  /*7d80*/  SYNCS.PHASECHK.TRANS64.TRYWAIT P2, [R0+URZ+0x58], R6 ;  /* 0x00005806000075a7 */ /* 0x0022a400080411ff */
[----:B--2---:R-:W-:Y:S05]  /*7d90*/  @!P2 NANOSLEEP.SYNCS 0x989680 ;  /* 0x009896800000a95d */ /* 0x004fea0003900000 */
[----:B------:R-:W2:Y:S02]  /*7da0*/  @!P2 SYNCS.PHASECHK.TRANS64 P2, [R0+URZ+0x58], R6 ;  /* 0x000058060000a5a7 */ /* 0x000ea400080410ff */
[----:B--2---:R-:W-:Y:S05]  /*7db0*/  @!P2 BRA `(.L_x_137) ;  /* 0xfffffffc00f0a947 */ /* 0x004fea000383ffff */
[----:B------:R-:W-:Y:S05]  /*7dc0*/  BRA `(.L_x_76) ;  /* 0xffffffc400b07947 */ /* 0x000fea000383ffff */
.L_x_80:
[----:B------:R-:W-:Y:S07]  /*7dd0*/  MOV R0, UR21 ;  /* 0x0000001500007c02 */ /* 0x000fee0008000f00 */
.L_x_138:
[----:B-1----:R1:W2:Y:S02]  /*7de0*/  SYNCS.PHASECHK.TRANS64.TRYWAIT P0, [R0+URZ+0x40], R9 ;  /* 0x00004009000075a7 */ /* 0x0022a400080011ff */
[----:B--2---:R-:W-:Y:S05]  /*7df0*/  @!P0 NANOSLEEP.SYNCS 0x989680 ;  /* 0x009896800000895d */ /* 0x004fea0003900000 */
[----:B------:R-:W2:Y:S02]  /*7e00*/  @!P0 SYNCS.PHASECHK.TRANS64 P0, [R0+URZ+0x40], R9 ;  /* 0x00004009000085a7 */ /* 0x000ea400080010ff */
[----:B--2---:R-:W-:Y:S05]  /*7e10*/  @!P0 BRA `(.L_x_138) ;  /* 0xfffffffc00f08947 */ /* 0x004fea000383ffff */
[----:B------:R-:W-:Y:S05]  /*7e20*/  BRA `(.L_x_139) ;  /* 0xffffffc8000c7947 */ /* 0x000fea000383ffff */
.L_x_81:
[----:B------:R-:W-:Y:S07]  /*7e30*/  MOV R0, UR21 ;  /* 0x0000001500007c02 */ /* 0x000fee0008000f00 */
.L_x_140:
[----:B-1----:R1:W2:Y:S02]  /*7e40*/  SYNCS.PHASECHK.TRANS64.TRYWAIT P0, [R0+URZ+0x48], R9 ;  /* 0x00004809000075a7 */ /* 0x0022a400080011ff */
[----:B--2---:R-:W-:Y:S05]  /*7e50*/  @!P0 NANOSLEEP.SYNCS 0x989680 ;  /* 0x009896800000895d */ /* 0x004fea0003900000 */
[----:B------:R-:W2:Y:S02]  /*7e60*/  @!P0 SYNCS.PHASECHK.TRANS64 P0, [R0+URZ+0x48], R9 ;  /* 0x00004809000085a7 */ /* 0x000ea400080010ff */
[----:B--2---:R-:W-:Y:S05]  /*7e70*/  @!P0 BRA `(.L_x_140) ;  /* 0xfffffffc00f08947 */ /* 0x004fea000383ffff */
[----:B------:R-:W-:Y:S05]  /*7e80*/  BRA `(.L_x_141) ;  /* 0xffffffc800487947 */ /* 0x000fea000383ffff */
.L_x_83:
[----:B------:R-:W-:-:S07]  /*7e90*/  MOV R0, UR21 ;  /* 0x0000001500007c02 */ /* 0x000fce0008000f00 */
.L_x_142:
[----:B-1----:R1:W3:Y:S02]  /*7ea0*/  SYNCS.PHASECHK.TRANS64.TRYWAIT P0, [R0+URZ+0x40], R2 ;  /* 0x00004002000075a7 */ /* 0x0022e400080011ff */
[----:B---3--:R-:W-:Y:S05]  /*7eb0*/  @!P0 NANOSLEEP.SYNCS 0x989680 ;  /* 0x009896800000895d */ /* 0x008fea0003900000 */
[----:B------:R-:W3:Y:S02]  /*7ec0*/  @!P0 SYNCS.PHASECHK.TRANS64 P0, [R0+URZ+0x40], R2 ;  /* 0x00004002000085a7 */ /* 0x000ee400080010ff */
[----:B---3--:R-:W-:Y:S05]  /*7ed0*/  @!P0 BRA `(.L_x_142) ;  /* 0xfffffffc00f08947 */ /* 0x008fea000383ffff */
[----:B------:R-:W-:Y:S05]  /*7ee0*/  BRA `(.L_x_143) ;  /* 0xffffffc800bc7947 */ /* 0x000fea000383ffff */
.L_x_85:
[----:B-1----:R1:W2:Y:S02]  /*7ef0*/  SYNCS.PHASECHK.TRANS64.TRYWAIT P0, [R3+URZ+0x60], R0 ;  /* 0x00006000030075a7 */ /* 0x0022a400080011ff */
[----:B--2---:R-:W-:Y:S05]  /*7f00*/  @!P0 NANOSLEEP.SYNCS 0x989680 ;  /* 0x009896800000895d */ /* 0x004fea0003900000 */
[----:B------:R-:W2:Y:S02]  /*7f10*/  @!P0 SYNCS.PHASECHK.TRANS64 P0, [R3+URZ+0x60], R0 ;  /* 0x00006000030085a7 */ /* 0x000ea400080010ff */
[----:B--2---:R-:W-:Y:S05]  /*7f20*/  @!P0 BRA `(.L_x_85) ;  /* 0xfffffffc00f08947 */ /* 0x004fea000383ffff */
[----:B------:R-:W-:Y:S05]  /*7f30*/  BRA `(.L_x_144) ;  /* 0xffffffcc007c7947 */ /* 0x000fea000383ffff */
.L_x_96:
[----:B-1----:R1:W2:Y:S02]  /*7f40*/  SYNCS.PHASECHK.TRANS64.TRYWAIT P1, [R3+URZ+0x30], R0 ;  /* 0x00003000030075a7 */ /* 0x0022a400080211ff */
[----:B--2---:R-:W-:Y:S05]  /*7f50*/  @!P1 NANOSLEEP.SYNCS 0x989680 ;  /* 0x009896800000995d */ /* 0x004fea0003900000 */
[----:B------:R-:W2:Y:S02]  /*7f60*/  @!P1 SYNCS.PHASECHK.TRANS64 P1, [R3+URZ+0x30], R0 ;  /* 0x00003000030095a7 */ /* 0x000ea400080210ff */
[----:B--2---:R-:W-:Y:S05]  /*7f70*/  @!P1 BRA `(.L_x_96) ;  /* 0xfffffffc00f09947 */ /* 0x004fea000383ffff */
[----:B------:R-:W-:Y:S05]  /*7f80*/  BRA `(.L_x_95) ;  /* 0xffffffd800ec7947 */ /* 0x000fea000383ffff */
.L_x_98:
[----:B-1----:R1:W2:Y:S02]  /*7f90*/  SYNCS.PHASECHK.TRANS64.TRYWAIT P0, [R43+URZ+0x80], R4 ;  /* 0x000080042b0075a7 */ /* 0x0022a400080011ff */
[----:B--2---:R-:W-:Y:S05]  /*7fa0*/  @!P0 NANOSLEEP.SYNCS 0x989680 ;  /* 0x009896800000895d */ /* 0x004fea0003900000 */
[----:B------:R-:W2:Y:S02]  /*7fb0*/  @!P0 SYNCS.PHASECHK.TRANS64 P0, [R43+URZ+0x80], R4 ;  /* 0x000080042b0085a7 */ /* 0x000ea400080010ff */
[----:B--2---:R-:W-:Y:S05]  /*7fc0*/  @!P0 BRA `(.L_x_98) ;  /* 0xfffffffc00f08947 */ /* 0x004fea000383ffff */
[----:B------:R-:W-:Y:S05]  /*7fd0*/  BRA `(.L_x_97) ;  /* 0xffffffdc00407947 */ /* 0x000fea000383ffff */
.L_x_106:
[----:B--2---:R2:W3:Y:S02]  /*7fe0*/  SYNCS.PHASECHK.TRANS64.TRYWAIT P0, [R3+URZ+0x30], R0 ;  /* 0x00003000030075a7 */ /* 0x0044e400080011ff */
[----:B---3--:R-:W-:Y:S05]  /*7ff0*/  @!P0 NANOSLEEP.SYNCS 0x989680 ;  /* 0x009896800000895d */ /* 0x008fea0003900000 */
[----:B------:R-:W3:Y:S02]  /*8000*/  @!P0 SYNCS.PHASECHK.TRANS64 P0, [R3+URZ+0x30], R0 ;  /* 0x00003000030085a7 */ /* 0x000ee400080010ff */
[----:B---3--:R-:W-:Y:S05]  /*8010*/  @!P0 BRA `(.L_x_106) ;  /* 0xfffffffc00f08947 */ /* 0x008fea000383ffff */
[----:B------:R-:W-:Y:S05]  /*8020*/  BRA `(.L_x_105) ;  /* 0xffffffe800347947 */ /* 0x000fea000383ffff */
        .weak           $__internal_0_$__cuda_sm10x_tcgen05_guardrail_trap_col_being_dealloced_not_returned_by_alloc
        .type           $__internal_0_$__cuda_sm10x_tcgen05_guardrail_trap_col_being_dealloced_not_returned_by_alloc,@function
        .size           $__internal_0_$__cuda_sm10x_tcgen05_guardrail_trap_col_being_dealloced_not_returned_by_alloc,($__internal_1_$__cuda_sm10x_tcgen05_guardrail_trap_phase_invalid_during_alloc - $__internal_0_$__cuda_sm10x_tcgen05_guardrail_trap_col_being_dealloced_not_returned_by_alloc)
$__internal_0_$__cuda_sm10x_tcgen05_guardrail_trap_col_being_dealloced_not_returned_by_alloc:
[----:B------:R-:W-:Y:S05]  /*8030*/  BPT.TRAP 0x1 ;  /* 0x000000040000795c */ /* 0x000fea0000300000 */
[----:B------:R-:W-:-:S04]  /*8040*/  HFMA2 R3, -RZ, RZ, 0, 0 ;  /* 0x00000000ff037431 */ /* 0x000fc800000001ff */
[----:B------:R-:W-:Y:S05]  /*8050*/  RET.REL.NODEC R2 `(_ZN7cutlass13device_kernelINS_4gemm6kernel13GemmUniversalIN4cute5tupleIJiiiiEEENS1_10collective13CollectiveMmaINS1_35MainloopSm100TmaUmmaWarpSpecializedILi3ELi2ELi4ENS5_IJNS4_1CILi1EEENSA_ILi2EEESB_EEEEENS5_IJNSA_ILi64EEENSA_ILi128EEESF_EEEaNS5_IJlSB_lEEEaSI_NS4_8TiledMMAINS4_8MMA_AtomIJNS4_15SM100_MMA_S8_SSIaaiLi64ELi128ELNS4_4UMMA5MajorE0ELSN_0ELNSM_8SaturateE0EEEEEENS4_6LayoutINS5_IJSB_SB_SB_EEENS5_IJNSA_ILi0EEEST_ST_EEEEENS5_IJNS4_10UnderscoreESW_SW_EEEEENS4_23SM90_TMA_LOAD_MULTICASTENS4_14ComposedLayoutINS4_7SwizzleILi2ELi4ELi3EEENS4_18smem_ptr_flag_bitsILi8EEENSR_INS5_IJNSA_ILi8EEESF_EEENS5_IJSF_SB_EEEEEEEvNS4_8identityENS4_13SM90_TMA_LOADES19_vS1A_EENS_8epilogue10collective18CollectiveEpilogueINS1D_23Sm100TmaWarpSpecializedILi2ELi2ELi32ELb0ELb0EEEJSH_NS5_IJNSR_ISF_SB_EES1I_EEEaSI_aSI_NS1D_6fusion15FusionCallbacksIS1H_NS1K_17LinearCombinationIaiaiLNS_15FloatRoundStyleE2EEESH_S1J_JEEENS4_5SM1004TMEM4LOAD26SM100_TMEM_LOAD_16dp32b32xES1B_S19_NS4_39AutoVectorizingCopyWithAssumedAlignmentILi128EEENS4_14SM90_TMA_STOREES19_S1V_S1V_EEEvvEEEEvNT_6ParamsE) ;  /* 0xffffff7c02e87950 */ /* 0x000fea0003c3ffff */
        .weak           $__internal_1_$__cuda_sm10x_tcgen05_guardrail_trap_phase_invalid_during_alloc
        .type           $__internal_1_$__cuda_sm10x_tcgen05_guardrail_trap_phase_invalid_during_alloc,@function
        .size           $__internal_1_$__cuda_sm10x_tcgen05_guardrail_trap_phase_invalid_during_alloc,($__internal_2_$__cuda_sm10x_tcgen05_guardrail_trap_unallocated_columns_being_dealloced - $__internal_1_$__cuda_sm10x_tcgen05_guardrail_trap_phase_invalid_during_alloc)
$__internal_1_$__cuda_sm10x_tcgen05_guardrail_trap_phase_invalid_during_alloc:
[----:B------:R-:W-:Y:S05]  /*8060*/  BPT.TRAP 0x1 ;  /* 0x000000040000795c */ /* 0x000fea0000300000 */
[----:B------:R-:W-:-:S04]  /*8070*/  MOV R5, 0x0 ;  /* 0x0000000000057802 */ /* 0x000fc80000000f00 */
[----:B------:R-:W-:Y:S05]  /*8080*/  RET.REL.NODEC R4 `(_ZN7cutlass13device_kernelINS_4gemm6kernel13GemmUniversalIN4cute5tupleIJiiiiEEENS1_10collective13CollectiveMmaINS1_35MainloopSm100TmaUmmaWarpSpecializedILi3ELi2ELi4ENS5_IJNS4_1CILi1EEENSA_ILi2EEESB_EEEEENS5_IJNSA_ILi64EEENSA_ILi128EEESF_EEEaNS5_IJlSB_lEEEaSI_NS4_8TiledMMAINS4_8MMA_AtomIJNS4_15SM100_MMA_S8_SSIaaiLi64ELi128ELNS4_4UMMA5MajorE0ELSN_0ELNSM_8SaturateE0EEEEEENS4_6LayoutINS5_IJSB_SB_SB_EEENS5_IJNSA_ILi0EEEST_ST_EEEEENS5_IJNS4_10UnderscoreESW_SW_EEEEENS4_23SM90_TMA_LOAD_MULTICASTENS4_14ComposedLayoutINS4_7SwizzleILi2ELi4ELi3EEENS4_18smem_ptr_flag_bitsILi8EEENSR_INS5_IJNSA_ILi8EEESF_EEENS5_IJSF_SB_EEEEEEEvNS4_8identityENS4_13SM90_TMA_LOADES19_vS1A_EENS_8epilogue10collective18CollectiveEpilogueINS1D_23Sm100TmaWarpSpecializedILi2ELi2ELi32ELb0ELb0EEEJSH_NS5_IJNSR_ISF_SB_EES1I_EEEaSI_aSI_NS1D_6fusion15FusionCallbacksIS1H_NS1K_17LinearCombinationIaiaiLNS_15FloatRoundStyleE2EEESH_S1J_JEEENS4_5SM1004TMEM4LOAD26SM100_TMEM_LOAD_16dp32b32xES1B_S19_NS4_39AutoVectorizingCopyWithAssumedAlignmentILi128EEENS4_14SM90_TMA_STOREES19_S1V_S1V_EEEvvEEEEvNT_6ParamsE) ;  /* 0xffffff7c04dc7950 */ /* 0x000fea0003c3ffff */
        .weak           $__internal_2_$__cuda_sm10x_tcgen05_guardrail_trap_unallocated_columns_being_dealloced
        .type           $__internal_2_$__cuda_sm10x_tcgen05_guardrail_trap_unallocated_columns_being_dealloced,@function
        .size           $__internal_2_$__cuda_sm10x_tcgen05_guardrail_trap_unallocated_columns_being_dealloced,(.L_x_146 - $__internal_2_$__cuda_sm10x_tcgen05_guardrail_trap_unallocated_columns_being_dealloced)
$__internal_2_$__cuda_sm10x_tcgen05_guardrail_trap_unallocated_columns_being_dealloced:
[----:B------:R-:W-:Y:S05]  /*8090*/  BPT.TRAP 0x1 ;  /* 0x000000040000795c */ /* 0x000fea0000300000 */
[----:B------:R-:W-:-:S04]  /*80a0*/  HFMA2 R3, -RZ, RZ, 0, 0 ;  /* 0x00000000ff037431 */ /* 0x000fc800000001ff */
[----:B------:R-:W-:Y:S05]  /*80b0*/  RET.REL.NODEC R2 `(_ZN7cutlass13device_kernelINS_4gemm6kernel13GemmUniversalIN4cute5tupleIJiiiiEEENS1_10collective13CollectiveMmaINS1_35MainloopSm100TmaUmmaWarpSpecializedILi3ELi2ELi4ENS5_IJNS4_1CILi1EEENSA_ILi2EEESB_EEEEENS5_IJNSA_ILi64EEENSA_ILi128EEESF_EEEaNS5_IJlSB_lEEEaSI_NS4_8TiledMMAINS4_8MMA_AtomIJNS4_15SM100_MMA_S8_SSIaaiLi64ELi128ELNS4_4UMMA5MajorE0ELSN_0ELNSM_8SaturateE0EEEEEENS4_6LayoutINS5_IJSB_SB_SB_EEENS5_IJNSA_ILi0EEEST_ST_EEEEENS5_IJNS4_10UnderscoreESW_SW_EEEEENS4_23SM90_TMA_LOAD_MULTICASTENS4_14ComposedLayoutINS4_7SwizzleILi2ELi4ELi3EEENS4_18smem_ptr_flag_bitsILi8EEENSR_INS5_IJNSA_ILi8EEESF_EEENS5_IJSF_SB_EEEEEEEvNS4_8identityENS4_13SM90_TMA_LOADES19_vS1A_EENS_8epilogue10collective18CollectiveEpilogueINS1D_23Sm100TmaWarpSpecializedILi2ELi2ELi32ELb0ELb0EEEJSH_NS5_IJNSR_ISF_SB_EES1I_EEEaSI_aSI_NS1D_6fusion15FusionCallbacksIS1H_NS1K_17LinearCombinationIaiaiLNS_15FloatRoundStyleE2EEESH_S1J_JEEENS4_5SM1004TMEM4LOAD26SM100_TMEM_LOAD_16dp32b32xES1B_S19_NS4_39AutoVectorizingCopyWithAssumedAlignmentILi128EEENS4_14SM90_TMA_STOREES19_S1V_S1V_EEEvvEEEEvNT_6ParamsE) ;  /* 0xffffff7c02d07950 */ /* 0x000fea0003c3ffff */
.L_x_145:
[----:B------:R-:W-:-:S00]  /*80c0*/  BRA `(.L_x_145) ;  /* 0xfffffffc00fc7947 */ /* 0x000fc0000383ffff */
[----:B------:R-:W-:-:S00]  /*80d0*/  NOP ;  /* 0x0000000000007918 */ /* 0x000fc00000000000 */
        /* <DEDUP_REMOVED lines=10> */
.L_x_146:


//--------------------- .nv.global.init           --------------------------
	.section	.nv.global.init,"aw",@progbits
.nv.global.init:
	.type		$str$27,@object
	.size		$str$27,($str$28 - $str$27)
$str$27:
        /*0000*/ 	.byte	0x28, 0x61, 0x64, 0x64, 0x72, 0x65, 0x73, 0x73, 0x20, 0x26, 0x20, 0x6d, 0x61, 0x73, 0x6b, 0x29
        /*0010*/ 	.byte	0x20, 0x3d, 0x3d, 0x20, 0x30, 0x00
	.type		$str$28,@object
	.size		$str$28,($str$26 - $str$28)
$str$28:
        /*0016*/ 	.byte	0x2f, 0x74, 0x6d, 0x70, 0x2f, 0x63, 0x75, 0x74, 0x6c, 0x61, 0x73, 0x73, 0x5f, 0x73, 0x77, 0x65
        /*0026*/ 	.byte	0x65, 0x70, 0x5f, 0x73, 0x72, 0x63, 0x2f, 0x69, 0x6e, 0x63, 0x6c, 0x75, 0x64, 0x65, 0x2f, 0x63
        /*0036*/ 	.byte	0x75, 0x74, 0x65, 0x2f, 0x70, 0x6f, 0x69, 0x6e, 0x74, 0x65, 0x72, 0x5f, 0x66, 0x6c, 0x61, 0x67
        /*0046*/ 	.byte	0x67, 0x65, 0x64, 0x2e, 0x68, 0x70, 0x70, 0x00
	.type		$str$26,@object
	.size		$str$26,($str$25 - $str$26)
$str$26:
        /*004e*/ 	.byte	0x2f, 0x74, 0x6d, 0x70, 0x2f, 0x63, 0x75, 0x74, 0x6c, 0x61, 0x73, 0x73, 0x5f, 0x73, 0x77, 0x65
        /*005e*/ 	.byte	0x65, 0x70, 0x5f, 0x73, 0x72, 0x63, 0x2f, 0x69, 0x6e, 0x63, 0x6c, 0x75, 0x64, 0x65, 0x2f, 0x63
        /*006e*/ 	.byte	0x75, 0x74, 0x65, 0x2f, 0x61, 0x74, 0x6f, 0x6d, 0x2f, 0x63, 0x6f, 0x70, 0x79, 0x5f, 0x74, 0x72
        /*007e*/ 	.byte	0x61, 0x69, 0x74, 0x73, 0x5f, 0x73, 0x6d, 0x31, 0x30, 0x30, 0x2e, 0x68, 0x70, 0x70, 0x00
	.type		$str$25,@object
	.size		$str$25,(__unnamed_1 - $str$25)
$str$25:
        /*008d*/ 	.byte	0x28, 0x28, 0x75, 0x69, 0x6e, 0x74, 0x33, 0x32, 0x5f, 0x74, 0x28, 0x74, 0x68, 0x72, 0x65, 0x61
        /*009d*/ 	.byte	0x64, 0x49, 0x64, 0x78, 0x2e, 0x78, 0x29, 0x20, 0x2f, 0x20, 0x33, 0x32, 0x29, 0x20, 0x25, 0x20
        /*00ad*/ 	.byte	0x34, 0x29, 0x20, 0x3d, 0x3d, 0x20, 0x28, 0x28, 0x28, 0x74, 0x6d, 0x65, 0x6d, 0x5f, 0x61, 0x64
        /*00bd*/ 	.byte	0x64, 0x72, 0x20, 0x3e, 0x3e, 0x20, 0x31, 0x36, 0x29, 0x20, 0x2f, 0x20, 0x33, 0x32, 0x29, 0x20
        /*00cd*/ 	.byte	0x25, 0x20, 0x34, 0x29, 0x00
	.type		__unnamed_1,@object
	.size		__unnamed_1,(__unnamed_2 - __unnamed_1)
__unnamed_1:
        /*00d2*/ 	.byte	0x61, 0x75, 0x74, 0x6f, 0x20, 0x63, 0x75, 0x74, 0x65, 0x3a, 0x3a, 0x61, 0x73, 0x5f, 0x70, 0x6f
        /* <DEDUP_REMOVED lines=24> */
        /*0262*/ 	.byte	0x00
	.type		__unnamed_2,@object
	.size		__unnamed_2,(.L_2 - __unnamed_2)
__unnamed_2:
        /* <DEDUP_REMOVED lines=41> */
.L_2:


//--------------------- .nv.shared._ZN7cutlass13device_kernelINS_4gemm6kernel13GemmUniversalIN4cute5tupleIJiiiiEEENS1_10collective13CollectiveMmaINS1_35MainloopSm100TmaUmmaWarpSpecializedILi3ELi2ELi4ENS5_IJNS4_1CILi1EEENSA_ILi2EEESB_EEEEENS5_IJNSA_ILi64EEENSA_ILi128EEESF_EEEaNS5_IJlSB_lEEEaSI_NS4_8TiledMMAINS4_8MMA_AtomIJNS4_15SM100_MMA_S8_SSIaaiLi64ELi128ELNS4_4UMMA5MajorE0ELSN_0ELNSM_8SaturateE0EEEEEENS4_6LayoutINS5_IJSB_SB_SB_EEENS5_IJNSA_ILi0EEEST_ST_EEEEENS5_IJNS4_10UnderscoreESW_SW_EEEEENS4_23SM90_TMA_LOAD_MULTICASTENS4_14ComposedLayoutINS4_7SwizzleILi2ELi4ELi3EEENS4_18smem_ptr_flag_bitsILi8EEENSR_INS5_IJNSA_ILi8EEESF_EEENS5_IJSF_SB_EEEEEEEvNS4_8identityENS4_13SM90_TMA_LOADES19_vS1A_EENS_8epilogue10collective18CollectiveEpilogueINS1D_23Sm100TmaWarpSpecializedILi2ELi2ELi32ELb0ELb0EEEJSH_NS5_IJNSR_ISF_SB_EES1I_EEEaSI_aSI_NS1D_6fusion15FusionCallbacksIS1H_NS1K_17LinearCombinationIaiaiLNS_15FloatRoundStyleE2EEESH_S1J_JEEENS4_5SM1004TMEM4LOAD26SM100_TMEM_LOAD_16dp32b32xES1B_S19_NS4_39AutoVectorizingCopyWithAssumedAlignmentILi128EEENS4_14SM90_TMA_STOREES19_S1V_S1V_EEEvvEEEEvNT_6ParamsE --------------------------
	.section	.nv.shared._ZN7cutlass13device_kernelINS_4gemm6kernel13GemmUniversalIN4cute5tupleIJiiiiEEENS1_10collective13CollectiveMmaINS1_35MainloopSm100TmaUmmaWarpSpecializedILi3ELi2ELi4ENS5_IJNS4_1CILi1EEENSA_ILi2EEESB_EEEEENS5_IJNSA_ILi64EEENSA_ILi128EEESF_EEEaNS5_IJlSB_lEEEaSI_NS4_8TiledMMAINS4_8MMA_AtomIJNS4_15SM100_MMA_S8_SSIaaiLi64ELi128ELNS4_4UMMA5MajorE0ELSN_0ELNSM_8SaturateE0EEEEEENS4_6LayoutINS5_IJSB_SB_SB_EEENS5_IJNSA_ILi0EEEST_ST_EEEEENS5_IJNS4_10UnderscoreESW_SW_EEEEENS4_23SM90_TMA_LOAD_MULTICASTENS4_14ComposedLayoutINS4_7SwizzleILi2ELi4ELi3EEENS4_18smem_ptr_flag_bitsILi8EEENSR_INS5_IJNSA_ILi8EEESF_EEENS5_IJSF_SB_EEEEEEEvNS4_8identityENS4_13SM90_TMA_LOADES19_vS1A_EENS_8epilogue10collective18CollectiveEpilogueINS1D_23Sm100TmaWarpSpecializedILi2ELi2ELi32ELb0ELb0EEEJSH_NS5_IJNSR_ISF_SB_EES1I_EEEaSI_aSI_NS1D_6fusion15FusionCallbacksIS1H_NS1K_17LinearCombinationIaiaiLNS_15FloatRoundStyleE2EEESH_S1J_JEEENS4_5SM1004TMEM4LOAD26SM100_TMEM_LOAD_16dp32b32xES1B_S19_NS4_39AutoVectorizingCopyWithAssumedAlignmentILi128EEENS4_14SM90_TMA_STOREES19_S1V_S1V_EEEvvEEEEvNT_6ParamsE,"aw",@nobits
	.sectionflags	@""
	.align	16
	.zero		1024


//--------------------- .nv.shared.reserved.0     --------------------------
	.section	.nv.shared.reserved.0,"aw",@nobits
	.weak		__nv_reservedSMEM_offset_0_alias
	.size		__nv_reservedSMEM_offset_0_alias, 0, 64
	.other		__nv_reservedSMEM_offset_0_alias,@"STO_CUDA_RESERVED_SHARED STV_DEFAULT"
__nv_reservedSMEM_offset_0_alias:
	.zero		0
.nv.shared.reserved.0:
	.zero		64
	.weak		__nv_reservedSMEM_tcgen05_partition
	.type		__nv_reservedSMEM_tcgen05_partition,@object
	.size		__nv_reservedSMEM_tcgen05_partition,(.L_0 - __nv_reservedSMEM_tcgen05_partition)
__nv_reservedSMEM_tcgen05_partition:
	.zero		32
.L_0:


//--------------------- .nv.global                --------------------------
	.section	.nv.global,"aw",@nobits
.nv.global:
	.type		_ZN39_INTERNAL_f6f3f7c7_4_k_cu_794f4610_91234cute1_E,@object
	.size		_ZN39_INTERNAL_f6f3f7c7_4_k_cu_794f4610_91234cute1_E,(_ZN39_INTERNAL_f6f3f7c7_4_k_cu_794f4610_91234cuda3std3__45__cpo6cbeginE - _ZN39_INTERNAL_f6f3f7c7_4_k_cu_794f4610_91234cute1_E)
_ZN39_INTERNAL_f6f3f7c7_4_k_cu_794f4610_91234cute1_E:
	.zero		1
	.type		_ZN39_INTERNAL_f6f3f7c7_4_k_cu_794f4610_91234cuda3std3__45__cpo6cbeginE,@object
	.size		_ZN39_INTERNAL_f6f3f7c7_4_k_cu_794f4610_91234cuda3std3__45__cpo6cbeginE,(_ZN39_INTERNAL_f6f3f7c7_4_k_cu_794f4610_91234cuda3std3__48in_placeE - _ZN39_INTERNAL_f6f3f7c7_4_k_cu_794f4610_91234cuda3std3__45__cpo6cbeginE)
_ZN39_INTERNAL_f6f3f7c7_4_k_cu_794f4610_91234cuda3std3__45__cpo6cbeginE:
	.zero		1
	.type		_ZN39_INTERNAL_f6f3f7c7_4_k_cu_794f4610_91234cuda3std3__48in_placeE,@object
	.size		_ZN39_INTERNAL_f6f3f7c7_4_k_cu_794f4610_91234cuda3std3__48in_placeE,(_ZN39_INTERNAL_f6f3f7c7_4_k_cu_794f4610_91234cuda3std6ranges3__45__cpo9iter_moveE - _ZN39_INTERNAL_f6f3f7c7_4_k_cu_794f4610_91234cuda3std3__48in_placeE)
_ZN39_INTERNAL_f6f3f7c7_4_k_cu_794f4610_91234cuda3std3__48in_placeE:
	.zero		1
	.type		_ZN39_INTERNAL_f6f3f7c7_4_k_cu_794f4610_91234cuda3std6ranges3__45__cpo9iter_moveE,@object
	.size		_ZN39_INTERNAL_f6f3f7c7_4_k_cu_794f4610_91234cuda3std6ranges3__45__cpo9iter_moveE,(_ZN39_INTERNAL_f6f3f7c7_4_k_cu_794f4610_91234cuda3std3__45__cpo5beginE - _ZN39_INTERNAL_f6f3f7c7_4_k_cu_794f4610_91234cuda3std6ranges3__45__cpo9iter_moveE)
_ZN39_INTERNAL_f6f3f7c7_4_k_cu_794f4610_91234cuda3std6ranges3__45__cpo9iter_moveE:
	.zero		1
	.type		_ZN39_INTERNAL_f6f3f7c7_4_k_cu_794f4610_91234cuda3std3__45__cpo5beginE,@object
	.size		_ZN39_INTERNAL_f6f3f7c7_4_k_cu_794f4610_91234cuda3std3__45__cpo5beginE,(_ZN39_INTERNAL_f6f3f7c7_4_k_cu_794f4610_91234cuda3std3__441_GLOBAL__N__f6f3f7c7_4_k_cu_794f4610_91236ignoreE - _ZN39_INTERNAL_f6f3f7c7_4_k_cu_794f4610_91234cuda3std3__45__cpo5beginE)
_ZN39_INTERNAL_f6f3f7c7_4_k_cu_794f4610_91234cuda3std3__45__cpo5beginE:
	.zero		1
	.type		_ZN39_INTERNAL_f6f3f7c7_4_k_cu_794f4610_91234cuda3std3__441_GLOBAL__N__f6f3f7c7_4_k_cu_794f4610_91236ignoreE,@object
	.size		_ZN39_INTERNAL_f6f3f7c7_4_k_cu_794f4610_91234cuda3std3__441_GLOBAL__N__f6f3f7c7_4_k_cu_794f4610_91236ignoreE,(_ZN39_INTERNAL_f6f3f7c7_4_k_cu_794f4610_91234cute7productE - _ZN39_INTERNAL_f6f3f7c7_4_k_cu_794f4610_91234cuda3std3__441_GLOBAL__N__f6f3f7c7_4_k_cu_794f4610_91236ignoreE)
_ZN39_INTERNAL_f6f3f7c7_4_k_cu_794f4610_91234cuda3std3__441_GLOBAL__N__f6f3f7c7_4_k_cu_794f4610_91236ignoreE:
	.zero		1
	.type		_ZN39_INTERNAL_f6f3f7c7_4_k_cu_794f4610_91234cute7productE,@object
	.size		_ZN39_INTERNAL_f6f3f7c7_4_k_cu_794f4610_91234cute7productE,(_ZN39_INTERNAL_f6f3f7c7_4_k_cu_794f4610_91234cuda3std3__45__cpo3endE - _ZN39_INTERNAL_f6f3f7c7_4_k_cu_794f4610_91234cute7productE)
_ZN39_INTERNAL_f6f3f7c7_4_k_cu_794f4610_91234cute7productE:
	.zero		1
	.type		_ZN39_INTERNAL_f6f3f7c7_4_k_cu_794f4610_91234cuda3std3__45__cpo3endE,@object
	.size		_ZN39_INTERNAL_f6f3f7c7_4_k_cu_794f4610_91234cuda3std3__45__cpo3endE,(_ZN39_INTERNAL_f6f3f7c7_4_k_cu_794f4610_91234cuda3std3__419piecewise_constructE - _ZN39_INTERNAL_f6f3f7c7_4_k_cu_794f4610_91234cuda3std3__45__cpo3endE)
_ZN39_INTERNAL_f6f3f7c7_4_k_cu_794f4610_91234cuda3std3__45__cpo3endE:
	.zero		1
	.type		_ZN39_INTERNAL_f6f3f7c7_4_k_cu_794f4610_91234cuda3std3__419piecewise_constructE,@object
	.size		_ZN39_INTERNAL_f6f3f7c7_4_k_cu_794f4610_91234cuda3std3__419piecewise_constructE,(_ZN39_INTERNAL_f6f3f7c7_4_k_cu_794f4610_91234cuda3std3__45__cpo4cendE - _ZN39_INTERNAL_f6f3f7c7_4_k_cu_794f4610_91234cuda3std3__419piecewise_constructE)
_ZN39_INTERNAL_f6f3f7c7_4_k_cu_794f4610_91234cuda3std3__419piecewise_constructE:
	.zero		1
	.type		_ZN39_INTERNAL_f6f3f7c7_4_k_cu_794f4610_91234cuda3std3__45__cpo4cendE,@object
	.size		_ZN39_INTERNAL_f6f3f7c7_4_k_cu_794f4610_91234cuda3std3__45__cpo4cendE,(_ZN39_INTERNAL_f6f3f7c7_4_k_cu_794f4610_91234cuda3std6ranges3__45__cpo4swapE - _ZN39_INTERNAL_f6f3f7c7_4_k_cu_794f4610_91234cuda3std3__45__cpo4cendE)
_ZN39_INTERNAL_f6f3f7c7_4_k_cu_794f4610_91234cuda3std3__45__cpo4cendE:
	.zero		1
	.type		_ZN39_INTERNAL_f6f3f7c7_4_k_cu_794f4610_91234cuda3std6ranges3__45__cpo4swapE,@object
	.size		_ZN39_INTERNAL_f6f3f7c7_4_k_cu_794f4610_91234cuda3std6ranges3__45__cpo4swapE,(.L_10 - _ZN39_INTERNAL_f6f3f7c7_4_k_cu_794f4610_91234cuda3std6ranges3__45__cpo4swapE)
_ZN39_INTERNAL_f6f3f7c7_4_k_cu_794f4610_91234cuda3std6ranges3__45__cpo4swapE:
	.zero		1
.L_10:


//--------------------- .nv.constant0._ZN7cutlass13device_kernelINS_4gemm6kernel13GemmUniversalIN4cute5tupleIJiiiiEEENS1_10collective13CollectiveMmaINS1_35MainloopSm100TmaUmmaWarpSpecializedILi3ELi2ELi4ENS5_IJNS4_1CILi1EEENSA_ILi2EEESB_EEEEENS5_IJNSA_ILi64EEENSA_ILi128EEESF_EEEaNS5_IJlSB_lEEEaSI_NS4_8TiledMMAINS4_8MMA_AtomIJNS4_15SM100_MMA_S8_SSIaaiLi64ELi128ELNS4_4UMMA5MajorE0ELSN_0ELNSM_8SaturateE0EEEEEENS4_6LayoutINS5_IJSB_SB_SB_EEENS5_IJNSA_ILi0EEEST_ST_EEEEENS5_IJNS4_10UnderscoreESW_SW_EEEEENS4_23SM90_TMA_LOAD_MULTICASTENS4_14ComposedLayoutINS4_7SwizzleILi2ELi4ELi3EEENS4_18smem_ptr_flag_bitsILi8EEENSR_INS5_IJNSA_ILi8EEESF_EEENS5_IJSF_SB_EEEEEEEvNS4_8identityENS4_13SM90_TMA_LOADES19_vS1A_EENS_8epilogue10collective18CollectiveEpilogueINS1D_23Sm100TmaWarpSpecializedILi2ELi2ELi32ELb0ELb0EEEJSH_NS5_IJNSR_ISF_SB_EES1I_EEEaSI_aSI_NS1D_6fusion15FusionCallbacksIS1H_NS1K_17LinearCombinationIaiaiLNS_15FloatRoundStyleE2EEESH_S1J_JEEENS4_5SM1004TMEM4LOAD26SM100_TMEM_LOAD_16dp32b32xES1B_S19_NS4_39AutoVectorizingCopyWithAssumedAlignmentILi128EEENS4_14SM90_TMA_STOREES19_S1V_S1V_EEEvvEEEEvNT_6ParamsE --------------------------
	.section	.nv.constant0._ZN7cutlass13device_kernelINS_4gemm6kernel13GemmUniversalIN4cute5tupleIJiiiiEEENS1_10collective13CollectiveMmaINS1_35MainloopSm100TmaUmmaWarpSpecializedILi3ELi2ELi4ENS5_IJNS4_1CILi1EEENSA_ILi2EEESB_EEEEENS5_IJNSA_ILi64EEENSA_ILi128EEESF_EEEaNS5_IJlSB_lEEEaSI_NS4_8TiledMMAINS4_8MMA_AtomIJNS4_15SM100_MMA_S8_SSIaaiLi64ELi128ELNS4_4UMMA5MajorE0ELSN_0ELNSM_8SaturateE0EEEEEENS4_6LayoutINS5_IJSB_SB_SB_EEENS5_IJNSA_ILi0EEEST_ST_EEEEENS5_IJNS4_10UnderscoreESW_SW_EEEEENS4_23SM90_TMA_LOAD_MULTICASTENS4_14ComposedLayoutINS4_7SwizzleILi2ELi4ELi3EEENS4_18smem_ptr_flag_bitsILi8EEENSR_INS5_IJNSA_ILi8EEESF_EEENS5_IJSF_SB_EEEEEEEvNS4_8identityENS4_13SM90_TMA_LOADES19_vS1A_EENS_8epilogue10collective18CollectiveEpilogueINS1D_23Sm100TmaWarpSpecializedILi2ELi2ELi32ELb0ELb0EEEJSH_NS5_IJNSR_ISF_SB_EES1I_EEEaSI_aSI_NS1D_6fusion15FusionCallbacksIS1H_NS1K_17LinearCombinationIaiaiLNS_15FloatRoundStyleE2EEESH_S1J_JEEENS4_5SM1004TMEM4LOAD26SM100_TMEM_LOAD_16dp32b32xES1B_S19_NS4_39AutoVectorizingCopyWithAssumedAlignmentILi128EEENS4_14SM90_TMA_STOREES19_S1V_S1V_EEEvvEEEEvNT_6ParamsE,"a",@progbits
	.sectionflags	@""
	.align	4
.nv.constant0._ZN7cutlass13device_kernelINS_4gemm6kernel13GemmUniversalIN4cute5tupleIJiiiiEEENS1_10collective13CollectiveMmaINS1_35MainloopSm100TmaUmmaWarpSpecializedILi3ELi2ELi4ENS5_IJNS4_1CILi1EEENSA_ILi2EEESB_EEEEENS5_IJNSA_ILi64EEENSA_ILi128EEESF_EEEaNS5_IJlSB_lEEEaSI_NS4_8TiledMMAINS4_8MMA_AtomIJNS4_15SM100_MMA_S8_SSIaaiLi64ELi128ELNS4_4UMMA5MajorE0ELSN_0ELNSM_8SaturateE0EEEEEENS4_6LayoutINS5_IJSB_SB_SB_EEENS5_IJNSA_ILi0EEEST_ST_EEEEENS5_IJNS4_10UnderscoreESW_SW_EEEEENS4_23SM90_TMA_LOAD_MULTICASTENS4_14ComposedLayoutINS4_7SwizzleILi2ELi4ELi3EEENS4_18smem_ptr_flag_bitsILi8EEENSR_INS5_IJNSA_ILi8EEESF_EEENS5_IJSF_SB_EEEEEEEvNS4_8identityENS4_13SM90_TMA_LOADES19_vS1A_EENS_8epilogue10collective18CollectiveEpilogueINS1D_23Sm100TmaWarpSpecializedILi2ELi2ELi32ELb0ELb0EEEJSH_NS5_IJNSR_ISF_SB_EES1I_EEEaSI_aSI_NS1D_6fusion15FusionCallbacksIS1H_NS1K_17LinearCombinationIaiaiLNS_15FloatRoundStyleE2EEESH_S1J_JEEENS4_5SM1004TMEM4LOAD26SM100_TMEM_LOAD_16dp32b32xES1B_S19_NS4_39AutoVectorizingCopyWithAssumedAlignmentILi128EEENS4_14SM90_TMA_STOREES19_S1V_S1V_EEEvvEEEEvNT_6ParamsE:
	.zero		2944


//--------------------- SYMBOLS --------------------------

	.type		.nv.reservedSmem.offset0,@object
	.size		.nv.reservedSmem.offset0,0x4
	.type		.nv.reservedSmem.cap,@object
	.size		.nv.reservedSmem.cap,0x4
	.type		__assertfail,@function
